//
// Generated by NVIDIA NVVM Compiler
//
// Compiler Build ID: CL-36424714
// Cuda compilation tools, release 13.0, V13.0.88
// Based on NVVM 20.0.0
//

.version 9.0
.target sm_100
.address_size 64

	// .globl	_Z8multiplyPiS_S_S_S_S_
.extern .func  (.param .b32 func_retval0) vprintf
(
	.param .b64 vprintf_param_0,
	.param .b64 vprintf_param_1
)
;
.global .align 1 .b8 $str[4] = {37, 100, 32};
.global .align 1 .b8 $str$1[2] = {10};

.visible .entry _Z8multiplyPiS_S_S_S_S_(
	.param .u64 .ptr .align 1 _Z8multiplyPiS_S_S_S_S__param_0,
	.param .u64 .ptr .align 1 _Z8multiplyPiS_S_S_S_S__param_1,
	.param .u64 .ptr .align 1 _Z8multiplyPiS_S_S_S_S__param_2,
	.param .u64 .ptr .align 1 _Z8multiplyPiS_S_S_S_S__param_3,
	.param .u64 .ptr .align 1 _Z8multiplyPiS_S_S_S_S__param_4,
	.param .u64 .ptr .align 1 _Z8multiplyPiS_S_S_S_S__param_5
)
{
	.reg .pred 	%p<10>;
	.reg .b32 	%r<114>;
	.reg .b64 	%rd<63>;

	ld.param.u64 	%rd8, [_Z8multiplyPiS_S_S_S_S__param_0];
	ld.param.u64 	%rd9, [_Z8multiplyPiS_S_S_S_S__param_1];
	ld.param.u64 	%rd10, [_Z8multiplyPiS_S_S_S_S__param_2];
	ld.param.u64 	%rd6, [_Z8multiplyPiS_S_S_S_S__param_3];
	ld.param.u64 	%rd11, [_Z8multiplyPiS_S_S_S_S__param_4];
	ld.param.u64 	%rd7, [_Z8multiplyPiS_S_S_S_S__param_5];
	cvta.to.global.u64 	%rd1, %rd8;
	cvta.to.global.u64 	%rd2, %rd10;
	cvta.to.global.u64 	%rd3, %rd9;
	cvta.to.global.u64 	%rd12, %rd11;
	mov.u32 	%r30, %tid.x;
	mov.u32 	%r31, %ctaid.x;
	mov.u32 	%r32, %ntid.x;
	mad.lo.s32 	%r1, %r31, %r32, %r30;
	shr.u32 	%r33, %r1, 31;
	add.s32 	%r34, %r1, %r33;
	shr.s32 	%r35, %r34, 1;
	mul.wide.s32 	%rd13, %r35, 4;
	add.s64 	%rd14, %rd12, %rd13;
	ld.global.u32 	%r2, [%rd14];
	setp.lt.s32 	%p1, %r2, 1;
	mov.b32 	%r113, 0;
	@%p1 bra 	$L__BB0_12;
	cvta.to.global.u64 	%rd15, %rd7;
	mul.wide.s32 	%rd16, %r1, 4;
	add.s64 	%rd17, %rd15, %rd16;
	ld.global.u32 	%r3, [%rd17];
	and.b32  	%r4, %r2, 7;
	setp.lt.u32 	%p2, %r2, 8;
	mov.b32 	%r108, 0;
	mov.u32 	%r113, %r108;
	@%p2 bra 	$L__BB0_4;
	and.b32  	%r108, %r2, 2147483640;
	neg.s32 	%r102, %r108;
	add.s64 	%rd4, %rd3, 16;
	add.s64 	%rd5, %rd1, 16;
	mov.b32 	%r113, 0;
	mov.u32 	%r101, %r3;
$L__BB0_3:
	.pragma "nounroll";
	mul.wide.s32 	%rd18, %r101, 4;
	add.s64 	%rd19, %rd4, %rd18;
	add.s64 	%rd20, %rd5, %rd18;
	ld.global.u32 	%r39, [%rd19+-16];
	mul.wide.s32 	%rd21, %r39, 4;
	add.s64 	%rd22, %rd2, %rd21;
	ld.global.u32 	%r40, [%rd22];
	ld.global.u32 	%r41, [%rd20+-16];
	mad.lo.s32 	%r42, %r41, %r40, %r113;
	ld.global.u32 	%r43, [%rd19+-12];
	mul.wide.s32 	%rd23, %r43, 4;
	add.s64 	%rd24, %rd2, %rd23;
	ld.global.u32 	%r44, [%rd24];
	ld.global.u32 	%r45, [%rd20+-12];
	mad.lo.s32 	%r46, %r45, %r44, %r42;
	ld.global.u32 	%r47, [%rd19+-8];
	mul.wide.s32 	%rd25, %r47, 4;
	add.s64 	%rd26, %rd2, %rd25;
	ld.global.u32 	%r48, [%rd26];
	ld.global.u32 	%r49, [%rd20+-8];
	mad.lo.s32 	%r50, %r49, %r48, %r46;
	ld.global.u32 	%r51, [%rd19+-4];
	mul.wide.s32 	%rd27, %r51, 4;
	add.s64 	%rd28, %rd2, %rd27;
	ld.global.u32 	%r52, [%rd28];
	ld.global.u32 	%r53, [%rd20+-4];
	mad.lo.s32 	%r54, %r53, %r52, %r50;
	ld.global.u32 	%r55, [%rd19];
	mul.wide.s32 	%rd29, %r55, 4;
	add.s64 	%rd30, %rd2, %rd29;
	ld.global.u32 	%r56, [%rd30];
	ld.global.u32 	%r57, [%rd20];
	mad.lo.s32 	%r58, %r57, %r56, %r54;
	ld.global.u32 	%r59, [%rd19+4];
	mul.wide.s32 	%rd31, %r59, 4;
	add.s64 	%rd32, %rd2, %rd31;
	ld.global.u32 	%r60, [%rd32];
	ld.global.u32 	%r61, [%rd20+4];
	mad.lo.s32 	%r62, %r61, %r60, %r58;
	ld.global.u32 	%r63, [%rd19+8];
	mul.wide.s32 	%rd33, %r63, 4;
	add.s64 	%rd34, %rd2, %rd33;
	ld.global.u32 	%r64, [%rd34];
	ld.global.u32 	%r65, [%rd20+8];
	mad.lo.s32 	%r66, %r65, %r64, %r62;
	ld.global.u32 	%r67, [%rd19+12];
	mul.wide.s32 	%rd35, %r67, 4;
	add.s64 	%rd36, %rd2, %rd35;
	ld.global.u32 	%r68, [%rd36];
	ld.global.u32 	%r69, [%rd20+12];
	mad.lo.s32 	%r113, %r69, %r68, %r66;
	add.s32 	%r102, %r102, 8;
	add.s32 	%r101, %r101, 8;
	setp.ne.s32 	%p3, %r102, 0;
	@%p3 bra 	$L__BB0_3;
$L__BB0_4:
	setp.eq.s32 	%p4, %r4, 0;
	@%p4 bra 	$L__BB0_12;
	and.b32  	%r16, %r2, 3;
	setp.lt.u32 	%p5, %r4, 4;
	@%p5 bra 	$L__BB0_7;
	add.s32 	%r71, %r3, %r108;
	mul.wide.s32 	%rd37, %r71, 4;
	add.s64 	%rd38, %rd3, %rd37;
	ld.global.u32 	%r72, [%rd38];
	mul.wide.s32 	%rd39, %r72, 4;
	add.s64 	%rd40, %rd2, %rd39;
	ld.global.u32 	%r73, [%rd40];
	add.s64 	%rd41, %rd1, %rd37;
	ld.global.u32 	%r74, [%rd41];
	mad.lo.s32 	%r75, %r74, %r73, %r113;
	ld.global.u32 	%r76, [%rd38+4];
	mul.wide.s32 	%rd42, %r76, 4;
	add.s64 	%rd43, %rd2, %rd42;
	ld.global.u32 	%r77, [%rd43];
	ld.global.u32 	%r78, [%rd41+4];
	mad.lo.s32 	%r79, %r78, %r77, %r75;
	ld.global.u32 	%r80, [%rd38+8];
	mul.wide.s32 	%rd44, %r80, 4;
	add.s64 	%rd45, %rd2, %rd44;
	ld.global.u32 	%r81, [%rd45];
	ld.global.u32 	%r82, [%rd41+8];
	mad.lo.s32 	%r83, %r82, %r81, %r79;
	ld.global.u32 	%r84, [%rd38+12];
	mul.wide.s32 	%rd46, %r84, 4;
	add.s64 	%rd47, %rd2, %rd46;
	ld.global.u32 	%r85, [%rd47];
	ld.global.u32 	%r86, [%rd41+12];
	mad.lo.s32 	%r113, %r86, %r85, %r83;
	add.s32 	%r108, %r108, 4;
$L__BB0_7:
	setp.eq.s32 	%p6, %r16, 0;
	@%p6 bra 	$L__BB0_12;
	setp.eq.s32 	%p7, %r16, 1;
	@%p7 bra 	$L__BB0_10;
	add.s32 	%r88, %r3, %r108;
	mul.wide.s32 	%rd48, %r88, 4;
	add.s64 	%rd49, %rd3, %rd48;
	ld.global.u32 	%r89, [%rd49];
	mul.wide.s32 	%rd50, %r89, 4;
	add.s64 	%rd51, %rd2, %rd50;
	ld.global.u32 	%r90, [%rd51];
	add.s64 	%rd52, %rd1, %rd48;
	ld.global.u32 	%r91, [%rd52];
	mad.lo.s32 	%r92, %r91, %r90, %r113;
	ld.global.u32 	%r93, [%rd49+4];
	mul.wide.s32 	%rd53, %r93, 4;
	add.s64 	%rd54, %rd2, %rd53;
	ld.global.u32 	%r94, [%rd54];
	ld.global.u32 	%r95, [%rd52+4];
	mad.lo.s32 	%r113, %r95, %r94, %r92;
	add.s32 	%r108, %r108, 2;
$L__BB0_10:
	and.b32  	%r96, %r2, 1;
	setp.eq.b32 	%p8, %r96, 1;
	not.pred 	%p9, %p8;
	@%p9 bra 	$L__BB0_12;
	add.s32 	%r97, %r3, %r108;
	mul.wide.s32 	%rd55, %r97, 4;
	add.s64 	%rd56, %rd3, %rd55;
	ld.global.u32 	%r98, [%rd56];
	mul.wide.s32 	%rd57, %r98, 4;
	add.s64 	%rd58, %rd2, %rd57;
	ld.global.u32 	%r99, [%rd58];
	add.s64 	%rd59, %rd1, %rd55;
	ld.global.u32 	%r100, [%rd59];
	mad.lo.s32 	%r113, %r100, %r99, %r113;
$L__BB0_12:
	cvta.to.global.u64 	%rd60, %rd6;
	bar.sync 	0;
	mul.wide.s32 	%rd61, %r1, 4;
	add.s64 	%rd62, %rd60, %rd61;
	st.global.u32 	[%rd62], %r113;
	ret;

}
	// .globl	_Z14printmatscreenPii
.visible .entry _Z14printmatscreenPii(
	.param .u64 .ptr .align 1 _Z14printmatscreenPii_param_0,
	.param .u32 _Z14printmatscreenPii_param_1
)
{
	.local .align 8 .b8 	__local_depot1[8];
	.reg .b64 	%SP;
	.reg .b64 	%SPL;
	.reg .pred 	%p<10>;
	.reg .b32 	%r<112>;
	.reg .b64 	%rd<32>;

	mov.u64 	%SPL, __local_depot1;
	cvta.local.u64 	%SP, %SPL;
	ld.param.u64 	%rd9, [_Z14printmatscreenPii_param_0];
	ld.param.u32 	%r16, [_Z14printmatscreenPii_param_1];
	cvta.to.global.u64 	%rd1, %rd9;
	add.u64 	%rd10, %SP, 0;
	add.u64 	%rd2, %SPL, 0;
	setp.lt.s32 	%p1, %r16, 1;
	@%p1 bra 	$L__BB1_13;
	and.b32  	%r1, %r16, 15;
	setp.lt.u32 	%p2, %r16, 16;
	mov.b32 	%r109, 0;
	@%p2 bra 	$L__BB1_4;
	and.b32  	%r109, %r16, 2147483632;
	neg.s32 	%r107, %r109;
	add.s64 	%rd30, %rd1, 32;
	mov.u64 	%rd11, $str;
$L__BB1_3:
	.pragma "nounroll";
	ld.global.u32 	%r18, [%rd30+-32];
	st.local.u32 	[%rd2], %r18;
	cvta.global.u64 	%rd12, %rd11;
	{ // callseq 0, 0
	.param .b64 param0;
	st.param.b64 	[param0], %rd12;
	.param .b64 param1;
	st.param.b64 	[param1], %rd10;
	.param .b32 retval0;
	call.uni (retval0), 
	vprintf, 
	(
	param0, 
	param1
	);
	ld.param.b32 	%r19, [retval0];
	} // callseq 0
	ld.global.u32 	%r21, [%rd30+-28];
	st.local.u32 	[%rd2], %r21;
	{ // callseq 1, 0
	.param .b64 param0;
	st.param.b64 	[param0], %rd12;
	.param .b64 param1;
	st.param.b64 	[param1], %rd10;
	.param .b32 retval0;
	call.uni (retval0), 
	vprintf, 
	(
	param0, 
	param1
	);
	ld.param.b32 	%r22, [retval0];
	} // callseq 1
	ld.global.u32 	%r24, [%rd30+-24];
	st.local.u32 	[%rd2], %r24;
	{ // callseq 2, 0
	.param .b64 param0;
	st.param.b64 	[param0], %rd12;
	.param .b64 param1;
	st.param.b64 	[param1], %rd10;
	.param .b32 retval0;
	call.uni (retval0), 
	vprintf, 
	(
	param0, 
	param1
	);
	ld.param.b32 	%r25, [retval0];
	} // callseq 2
	ld.global.u32 	%r27, [%rd30+-20];
	st.local.u32 	[%rd2], %r27;
	{ // callseq 3, 0
	.param .b64 param0;
	st.param.b64 	[param0], %rd12;
	.param .b64 param1;
	st.param.b64 	[param1], %rd10;
	.param .b32 retval0;
	call.uni (retval0), 
	vprintf, 
	(
	param0, 
	param1
	);
	ld.param.b32 	%r28, [retval0];
	} // callseq 3
	ld.global.u32 	%r30, [%rd30+-16];
	st.local.u32 	[%rd2], %r30;
	{ // callseq 4, 0
	.param .b64 param0;
	st.param.b64 	[param0], %rd12;
	.param .b64 param1;
	st.param.b64 	[param1], %rd10;
	.param .b32 retval0;
	call.uni (retval0), 
	vprintf, 
	(
	param0, 
	param1
	);
	ld.param.b32 	%r31, [retval0];
	} // callseq 4
	ld.global.u32 	%r33, [%rd30+-12];
	st.local.u32 	[%rd2], %r33;
	{ // callseq 5, 0
	.param .b64 param0;
	st.param.b64 	[param0], %rd12;
	.param .b64 param1;
	st.param.b64 	[param1], %rd10;
	.param .b32 retval0;
	call.uni (retval0), 
	vprintf, 
	(
	param0, 
	param1
	);
	ld.param.b32 	%r34, [retval0];
	} // callseq 5
	ld.global.u32 	%r36, [%rd30+-8];
	st.local.u32 	[%rd2], %r36;
	{ // callseq 6, 0
	.param .b64 param0;
	st.param.b64 	[param0], %rd12;
	.param .b64 param1;
	st.param.b64 	[param1], %rd10;
	.param .b32 retval0;
	call.uni (retval0), 
	vprintf, 
	(
	param0, 
	param1
	);
	ld.param.b32 	%r37, [retval0];
	} // callseq 6
	ld.global.u32 	%r39, [%rd30+-4];
	st.local.u32 	[%rd2], %r39;
	{ // callseq 7, 0
	.param .b64 param0;
	st.param.b64 	[param0], %rd12;
	.param .b64 param1;
	st.param.b64 	[param1], %rd10;
	.param .b32 retval0;
	call.uni (retval0), 
	vprintf, 
	(
	param0, 
	param1
	);
	ld.param.b32 	%r40, [retval0];
	} // callseq 7
	ld.global.u32 	%r42, [%rd30];
	st.local.u32 	[%rd2], %r42;
	{ // callseq 8, 0
	.param .b64 param0;
	st.param.b64 	[param0], %rd12;
	.param .b64 param1;
	st.param.b64 	[param1], %rd10;
	.param .b32 retval0;
	call.uni (retval0), 
	vprintf, 
	(
	param0, 
	param1
	);
	ld.param.b32 	%r43, [retval0];
	} // callseq 8
	ld.global.u32 	%r45, [%rd30+4];
	st.local.u32 	[%rd2], %r45;
	{ // callseq 9, 0
	.param .b64 param0;
	st.param.b64 	[param0], %rd12;
	.param .b64 param1;
	st.param.b64 	[param1], %rd10;
	.param .b32 retval0;
	call.uni (retval0), 
	vprintf, 
	(
	param0, 
	param1
	);
	ld.param.b32 	%r46, [retval0];
	} // callseq 9
	ld.global.u32 	%r48, [%rd30+8];
	st.local.u32 	[%rd2], %r48;
	{ // callseq 10, 0
	.param .b64 param0;
	st.param.b64 	[param0], %rd12;
	.param .b64 param1;
	st.param.b64 	[param1], %rd10;
	.param .b32 retval0;
	call.uni (retval0), 
	vprintf, 
	(
	param0, 
	param1
	);
	ld.param.b32 	%r49, [retval0];
	} // callseq 10
	ld.global.u32 	%r51, [%rd30+12];
	st.local.u32 	[%rd2], %r51;
	{ // callseq 11, 0
	.param .b64 param0;
	st.param.b64 	[param0], %rd12;
	.param .b64 param1;
	st.param.b64 	[param1], %rd10;
	.param .b32 retval0;
	call.uni (retval0), 
	vprintf, 
	(
	param0, 
	param1
	);
	ld.param.b32 	%r52, [retval0];
	} // callseq 11
	ld.global.u32 	%r54, [%rd30+16];
	st.local.u32 	[%rd2], %r54;
	{ // callseq 12, 0
	.param .b64 param0;
	st.param.b64 	[param0], %rd12;
	.param .b64 param1;
	st.param.b64 	[param1], %rd10;
	.param .b32 retval0;
	call.uni (retval0), 
	vprintf, 
	(
	param0, 
	param1
	);
	ld.param.b32 	%r55, [retval0];
	} // callseq 12
	ld.global.u32 	%r57, [%rd30+20];
	st.local.u32 	[%rd2], %r57;
	{ // callseq 13, 0
	.param .b64 param0;
	st.param.b64 	[param0], %rd12;
	.param .b64 param1;
	st.param.b64 	[param1], %rd10;
	.param .b32 retval0;
	call.uni (retval0), 
	vprintf, 
	(
	param0, 
	param1
	);
	ld.param.b32 	%r58, [retval0];
	} // callseq 13
	ld.global.u32 	%r60, [%rd30+24];
	st.local.u32 	[%rd2], %r60;
	{ // callseq 14, 0
	.param .b64 param0;
	st.param.b64 	[param0], %rd12;
	.param .b64 param1;
	st.param.b64 	[param1], %rd10;
	.param .b32 retval0;
	call.uni (retval0), 
	vprintf, 
	(
	param0, 
	param1
	);
	ld.param.b32 	%r61, [retval0];
	} // callseq 14
	ld.global.u32 	%r63, [%rd30+28];
	st.local.u32 	[%rd2], %r63;
	{ // callseq 15, 0
	.param .b64 param0;
	st.param.b64 	[param0], %rd12;
	.param .b64 param1;
	st.param.b64 	[param1], %rd10;
	.param .b32 retval0;
	call.uni (retval0), 
	vprintf, 
	(
	param0, 
	param1
	);
	ld.param.b32 	%r64, [retval0];
	} // callseq 15
	add.s32 	%r107, %r107, 16;
	add.s64 	%rd30, %rd30, 64;
	setp.ne.s32 	%p3, %r107, 0;
	@%p3 bra 	$L__BB1_3;
$L__BB1_4:
	setp.eq.s32 	%p4, %r1, 0;
	@%p4 bra 	$L__BB1_13;
	and.b32  	%r7, %r16, 7;
	setp.lt.u32 	%p5, %r1, 8;
	@%p5 bra 	$L__BB1_7;
	mul.wide.u32 	%rd14, %r109, 4;
	add.s64 	%rd15, %rd1, %rd14;
	ld.global.u32 	%r66, [%rd15];
	st.local.u32 	[%rd2], %r66;
	mov.u64 	%rd16, $str;
	cvta.global.u64 	%rd17, %rd16;
	{ // callseq 16, 0
	.param .b64 param0;
	st.param.b64 	[param0], %rd17;
	.param .b64 param1;
	st.param.b64 	[param1], %rd10;
	.param .b32 retval0;
	call.uni (retval0), 
	vprintf, 
	(
	param0, 
	param1
	);
	ld.param.b32 	%r67, [retval0];
	} // callseq 16
	ld.global.u32 	%r69, [%rd15+4];
	st.local.u32 	[%rd2], %r69;
	{ // callseq 17, 0
	.param .b64 param0;
	st.param.b64 	[param0], %rd17;
	.param .b64 param1;
	st.param.b64 	[param1], %rd10;
	.param .b32 retval0;
	call.uni (retval0), 
	vprintf, 
	(
	param0, 
	param1
	);
	ld.param.b32 	%r70, [retval0];
	} // callseq 17
	ld.global.u32 	%r72, [%rd15+8];
	st.local.u32 	[%rd2], %r72;
	{ // callseq 18, 0
	.param .b64 param0;
	st.param.b64 	[param0], %rd17;
	.param .b64 param1;
	st.param.b64 	[param1], %rd10;
	.param .b32 retval0;
	call.uni (retval0), 
	vprintf, 
	(
	param0, 
	param1
	);
	ld.param.b32 	%r73, [retval0];
	} // callseq 18
	ld.global.u32 	%r75, [%rd15+12];
	st.local.u32 	[%rd2], %r75;
	{ // callseq 19, 0
	.param .b64 param0;
	st.param.b64 	[param0], %rd17;
	.param .b64 param1;
	st.param.b64 	[param1], %rd10;
	.param .b32 retval0;
	call.uni (retval0), 
	vprintf, 
	(
	param0, 
	param1
	);
	ld.param.b32 	%r76, [retval0];
	} // callseq 19
	ld.global.u32 	%r78, [%rd15+16];
	st.local.u32 	[%rd2], %r78;
	{ // callseq 20, 0
	.param .b64 param0;
	st.param.b64 	[param0], %rd17;
	.param .b64 param1;
	st.param.b64 	[param1], %rd10;
	.param .b32 retval0;
	call.uni (retval0), 
	vprintf, 
	(
	param0, 
	param1
	);
	ld.param.b32 	%r79, [retval0];
	} // callseq 20
	ld.global.u32 	%r81, [%rd15+20];
	st.local.u32 	[%rd2], %r81;
	{ // callseq 21, 0
	.param .b64 param0;
	st.param.b64 	[param0], %rd17;
	.param .b64 param1;
	st.param.b64 	[param1], %rd10;
	.param .b32 retval0;
	call.uni (retval0), 
	vprintf, 
	(
	param0, 
	param1
	);
	ld.param.b32 	%r82, [retval0];
	} // callseq 21
	ld.global.u32 	%r84, [%rd15+24];
	st.local.u32 	[%rd2], %r84;
	{ // callseq 22, 0
	.param .b64 param0;
	st.param.b64 	[param0], %rd17;
	.param .b64 param1;
	st.param.b64 	[param1], %rd10;
	.param .b32 retval0;
	call.uni (retval0), 
	vprintf, 
	(
	param0, 
	param1
	);
	ld.param.b32 	%r85, [retval0];
	} // callseq 22
	ld.global.u32 	%r87, [%rd15+28];
	st.local.u32 	[%rd2], %r87;
	{ // callseq 23, 0
	.param .b64 param0;
	st.param.b64 	[param0], %rd17;
	.param .b64 param1;
	st.param.b64 	[param1], %rd10;
	.param .b32 retval0;
	call.uni (retval0), 
	vprintf, 
	(
	param0, 
	param1
	);
	ld.param.b32 	%r88, [retval0];
	} // callseq 23
	add.s32 	%r109, %r109, 8;
$L__BB1_7:
	setp.eq.s32 	%p6, %r7, 0;
	@%p6 bra 	$L__BB1_13;
	and.b32  	%r10, %r16, 3;
	setp.lt.u32 	%p7, %r7, 4;
	@%p7 bra 	$L__BB1_10;
	mul.wide.u32 	%rd19, %r109, 4;
	add.s64 	%rd20, %rd1, %rd19;
	ld.global.u32 	%r90, [%rd20];
	st.local.u32 	[%rd2], %r90;
	mov.u64 	%rd21, $str;
	cvta.global.u64 	%rd22, %rd21;
	{ // callseq 24, 0
	.param .b64 param0;
	st.param.b64 	[param0], %rd22;
	.param .b64 param1;
	st.param.b64 	[param1], %rd10;
	.param .b32 retval0;
	call.uni (retval0), 
	vprintf, 
	(
	param0, 
	param1
	);
	ld.param.b32 	%r91, [retval0];
	} // callseq 24
	ld.global.u32 	%r93, [%rd20+4];
	st.local.u32 	[%rd2], %r93;
	{ // callseq 25, 0
	.param .b64 param0;
	st.param.b64 	[param0], %rd22;
	.param .b64 param1;
	st.param.b64 	[param1], %rd10;
	.param .b32 retval0;
	call.uni (retval0), 
	vprintf, 
	(
	param0, 
	param1
	);
	ld.param.b32 	%r94, [retval0];
	} // callseq 25
	ld.global.u32 	%r96, [%rd20+8];
	st.local.u32 	[%rd2], %r96;
	{ // callseq 26, 0
	.param .b64 param0;
	st.param.b64 	[param0], %rd22;
	.param .b64 param1;
	st.param.b64 	[param1], %rd10;
	.param .b32 retval0;
	call.uni (retval0), 
	vprintf, 
	(
	param0, 
	param1
	);
	ld.param.b32 	%r97, [retval0];
	} // callseq 26
	ld.global.u32 	%r99, [%rd20+12];
	st.local.u32 	[%rd2], %r99;
	{ // callseq 27, 0
	.param .b64 param0;
	st.param.b64 	[param0], %rd22;
	.param .b64 param1;
	st.param.b64 	[param1], %rd10;
	.param .b32 retval0;
	call.uni (retval0), 
	vprintf, 
	(
	param0, 
	param1
	);
	ld.param.b32 	%r100, [retval0];
	} // callseq 27
	add.s32 	%r109, %r109, 4;
$L__BB1_10:
	setp.eq.s32 	%p8, %r10, 0;
	@%p8 bra 	$L__BB1_13;
	mul.wide.u32 	%rd24, %r109, 4;
	add.s64 	%rd31, %rd1, %rd24;
	neg.s32 	%r111, %r10;
	mov.u64 	%rd25, $str;
$L__BB1_12:
	.pragma "nounroll";
	ld.global.u32 	%r102, [%rd31];
	st.local.u32 	[%rd2], %r102;
	cvta.global.u64 	%rd26, %rd25;
	{ // callseq 28, 0
	.param .b64 param0;
	st.param.b64 	[param0], %rd26;
	.param .b64 param1;
	st.param.b64 	[param1], %rd10;
	.param .b32 retval0;
	call.uni (retval0), 
	vprintf, 
	(
	param0, 
	param1
	);
	ld.param.b32 	%r103, [retval0];
	} // callseq 28
	add.s64 	%rd31, %rd31, 4;
	add.s32 	%r111, %r111, 1;
	setp.ne.s32 	%p9, %r111, 0;
	@%p9 bra 	$L__BB1_12;
$L__BB1_13:
	mov.u64 	%rd28, $str$1;
	cvta.global.u64 	%rd29, %rd28;
	{ // callseq 29, 0
	.param .b64 param0;
	st.param.b64 	[param0], %rd29;
	.param .b64 param1;
	st.param.b64 	[param1], 0;
	.param .b32 retval0;
	call.uni (retval0), 
	vprintf, 
	(
	param0, 
	param1
	);
	ld.param.b32 	%r105, [retval0];
	} // callseq 29
	ret;

}


// ===== COMPILED SASS (sm_100) =====

	.target	sm_100

	.elftype	@"ET_EXEC"


//--------------------- .note.nv.tkinfo           --------------------------
	.section	.note.nv.tkinfo,"",@"SHT_NOTE"
	.sectionflags	@"SHF_NOTE_NV_TKINFO"
	.tkinfo
        /*0018*/ 	.word	0x00000002
        /*0030*/ 	.string	""
        /*0030*/ 	.string	"ptxas"
        /*0030*/ 	.string	"Cuda compilation tools, release 13.0, V13.0.88"
        /*0030*/ 	.string	"Build cuda_13.0.r13.0/compiler.36424714_0"
        /*0030*/ 	.string	"-arch sm_100 -m 64 "



//--------------------- .note.nv.cuinfo           --------------------------
	.section	.note.nv.cuinfo,"",@"SHT_NOTE"
	.sectionflags	@"SHF_NOTE_NV_CUINFO"
        /*0018*/ 	.short	0x0002
        /*001a*/ 	.short	0x0064
        /*001c*/ 	.short	0x0082
	.zero		2


//--------------------- .nv.info                  --------------------------
	.section	.nv.info,"",@"SHT_CUDA_INFO"
	.align	4


	//----- nvinfo : EIATTR_REGCOUNT
	.align		4
        /*0000*/ 	.byte	0x04, 0x2f
        /*0002*/ 	.short	(.L_3 - .L_2)
	.align		4
.L_2:
        /*0004*/ 	.word	index@(_Z8multiplyPiS_S_S_S_S_)
        /*0008*/ 	.word	0x00000020


	//----- nvinfo : EIATTR_FRAME_SIZE
	.align		4
.L_3:
        /*000c*/ 	.byte	0x04, 0x11
        /*000e*/ 	.short	(.L_5 - .L_4)
	.align		4
.L_4:
        /*0010*/ 	.word	index@(_Z8multiplyPiS_S_S_S_S_)
        /*0014*/ 	.word	0x00000000


	//----- nvinfo : EIATTR_REGCOUNT
	.align		4
.L_5:
        /*0018*/ 	.byte	0x04, 0x2f
        /*001a*/ 	.short	(.L_7 - .L_6)
	.align		4
.L_6:
        /*001c*/ 	.word	index@(_Z14printmatscreenPii)
        /*0020*/ 	.word	0x0000001b


	//----- nvinfo : EIATTR_FRAME_SIZE
	.align		4
.L_7:
        /*0024*/ 	.byte	0x04, 0x11
        /*0026*/ 	.short	(.L_9 - .L_8)
	.align		4
.L_8:
        /*0028*/ 	.word	index@(_Z14printmatscreenPii)
        /*002c*/ 	.word	0x00000008


	//----- nvinfo : EIATTR_MIN_STACK_SIZE
	.align		4
.L_9:
        /*0030*/ 	.byte	0x04, 0x12
        /*0032*/ 	.short	(.L_11 - .L_10)
	.align		4
.L_10:
        /*0034*/ 	.word	index@(_Z14printmatscreenPii)
        /*0038*/ 	.word	0x00000008


	//----- nvinfo : EIATTR_MIN_STACK_SIZE
	.align		4
.L_11:
        /*003c*/ 	.byte	0x04, 0x12
        /*003e*/ 	.short	(.L_13 - .L_12)
	.align		4
.L_12:
        /*0040*/ 	.word	index@(_Z8multiplyPiS_S_S_S_S_)
        /*0044*/ 	.word	0x00000000
.L_13:


//--------------------- .nv.compat                --------------------------
	.section	.nv.compat,"",@"SHT_CUDA_COMPAT_INFO"
	.align	4
        /*0000*/ 	.byte	0x02, 0x09, 0x00, 0x00, 0x02, 0x02, 0x01, 0x00, 0x02, 0x05, 0x05, 0x00, 0x03, 0x07, 0x01, 0x01
        /*0010*/ 	.byte	0x02, 0x03, 0x00, 0x00, 0x02, 0x06, 0x01, 0x00, 0x04, 0x0b, 0x08, 0x00, 0x09, 0x00, 0x00, 0x00
        /*0020*/ 	.byte	0x00, 0x00, 0x00, 0x00


//--------------------- .nv.info._Z14printmatscreenPii --------------------------
	.section	.nv.info._Z14printmatscreenPii,"",@"SHT_CUDA_INFO"
	.sectionflags	@""
	.align	4


	//----- nvinfo : EIATTR_CUDA_API_VERSION
	.align		4
        /*0000*/ 	.byte	0x04, 0x37
        /*0002*/ 	.short	(.L_15 - .L_14)
.L_14:
        /*0004*/ 	.word	0x00000082


	//----- nvinfo : EIATTR_KPARAM_INFO
	.align		4
.L_15:
        /*0008*/ 	.byte	0x04, 0x17
        /*000a*/ 	.short	(.L_17 - .L_16)
.L_16:
        /*000c*/ 	.word	0x00000000
        /*0010*/ 	.short	0x0001
        /*0012*/ 	.short	0x0008
        /*0014*/ 	.byte	0x00, 0xf0, 0x11, 0x00


	//----- nvinfo : EIATTR_KPARAM_INFO
	.align		4
.L_17:
        /*0018*/ 	.byte	0x04, 0x17
        /*001a*/ 	.short	(.L_19 - .L_18)
.L_18:
        /*001c*/ 	.word	0x00000000
        /*0020*/ 	.short	0x0000
        /*0022*/ 	.short	0x0000
        /*0024*/ 	.byte	0x00, 0xf5, 0x21, 0x00


	//----- nvinfo : EIATTR_SPARSE_MMA_MASK
	.align		4
.L_19:
        /*0028*/ 	.byte	0x03, 0x50
        /*002a*/ 	.short	0x0000


	//----- nvinfo : EIATTR_MAXREG_COUNT
	.align		4
        /*002c*/ 	.byte	0x03, 0x1b
        /*002e*/ 	.short	0x00ff


	//----- nvinfo : EIATTR_EXTERNS
	.align		4
        /*0030*/ 	.byte	0x04, 0x0f
        /*0032*/ 	.short	(.L_21 - .L_20)


	//   ....[0]....
	.align		4
.L_20:
        /*0034*/ 	.word	index@(vprintf)


	//----- nvinfo : EIATTR_MERCURY_ISA_VERSION
	.align		4
.L_21:
        /*0038*/ 	.byte	0x03, 0x5f
        /*003a*/ 	.short	0x0101


	//----- nvinfo : EIATTR_VRC_CTA_INIT_COUNT
	.align		4
        /*003c*/ 	.byte	0x02, 0x4a
	.zero		1
	.zero		1


	//----- nvinfo : EIATTR_SYSCALL_OFFSETS
	.align		4
        /*0040*/ 	.byte	0x04, 0x46
        /*0042*/ 	.short	(.L_23 - .L_22)


	//   ....[0]....
.L_22:
        /*0044*/ 	.word	0x00000250


	//   ....[1]....
        /*0048*/ 	.word	0x000002f0


	//   ....[2]....
        /*004c*/ 	.word	0x00000390


	//   ....[3]....
        /*0050*/ 	.word	0x00000430


	//   ....[4]....
        /*0054*/ 	.word	0x000004d0


	//   ....[5]....
        /*0058*/ 	.word	0x00000570


	//   ....[6]....
        /*005c*/ 	.word	0x00000610


	//   ....[7]....
        /*0060*/ 	.word	0x000006b0


	//   ....[8]....
        /*0064*/ 	.word	0x00000750


	//   ....[9]....
        /*0068*/ 	.word	0x000007f0


	//   ....[10]....
        /*006c*/ 	.word	0x00000890


	//   ....[11]....
        /*0070*/ 	.word	0x00000930


	//   ....[12]....
        /*0074*/ 	.word	0x000009d0


	//   ....[13]....
        /*0078*/ 	.word	0x00000a70


	//   ....[14]....
        /*007c*/ 	.word	0x00000b10


	//   ....[15]....
        /*0080*/ 	.word	0x00000bb0


	//   ....[16]....
        /*0084*/ 	.word	0x00000d40


	//   ....[17]....
        /*0088*/ 	.word	0x00000de0


	//   ....[18]....
        /*008c*/ 	.word	0x00000e80


	//   ....[19]....
        /*0090*/ 	.word	0x00000f20


	//   ....[20]....
        /*0094*/ 	.word	0x00000fc0


	//   ....[21]....
        /*0098*/ 	.word	0x00001060


	//   ....[22]....
        /*009c*/ 	.word	0x00001100


	//   ....[23]....
        /*00a0*/ 	.word	0x000011a0


	//   ....[24]....
        /*00a4*/ 	.word	0x000012e0


	//   ....[25]....
        /*00a8*/ 	.word	0x00001380


	//   ....[26]....
        /*00ac*/ 	.word	0x00001420


	//   ....[27]....
        /*00b0*/ 	.word	0x000014c0


	//   ....[28]....
        /*00b4*/ 	.word	0x00001620


	//   ....[29]....
        /*00b8*/ 	.word	0x000016f0


	//----- nvinfo : EIATTR_EXIT_INSTR_OFFSETS
	.align		4
.L_23:
        /*00bc*/ 	.byte	0x04, 0x1c
        /*00be*/ 	.short	(.L_25 - .L_24)


	//   ....[0]....
.L_24:
        /*00c0*/ 	.word	0x00001700


	//----- nvinfo : EIATTR_CRS_STACK_SIZE
	.align		4
.L_25:
        /*00c4*/ 	.byte	0x04, 0x1e
        /*00c6*/ 	.short	(.L_27 - .L_26)
.L_26:
        /*00c8*/ 	.word	0x00000000


	//----- nvinfo : EIATTR_CBANK_PARAM_SIZE
	.align		4
.L_27:
        /*00cc*/ 	.byte	0x03, 0x19
        /*00ce*/ 	.short	0x000c


	//----- nvinfo : EIATTR_PARAM_CBANK
	.align		4
        /*00d0*/ 	.byte	0x04, 0x0a
        /*00d2*/ 	.short	(.L_29 - .L_28)
	.align		4
.L_28:
        /*00d4*/ 	.word	index@(.nv.constant0._Z14printmatscreenPii)
        /*00d8*/ 	.short	0x0380
        /*00da*/ 	.short	0x000c


	//----- nvinfo : EIATTR_SW_WAR
	.align		4
.L_29:
        /*00dc*/ 	.byte	0x04, 0x36
        /*00de*/ 	.short	(.L_31 - .L_30)
.L_30:
        /*00e0*/ 	.word	0x00000008
.L_31:


//--------------------- .nv.info._Z8multiplyPiS_S_S_S_S_ --------------------------
	.section	.nv.info._Z8multiplyPiS_S_S_S_S_,"",@"SHT_CUDA_INFO"
	.sectionflags	@""
	.align	4


	//----- nvinfo : EIATTR_CUDA_API_VERSION
	.align		4
        /*0000*/ 	.byte	0x04, 0x37
        /*0002*/ 	.short	(.L_33 - .L_32)
.L_32:
        /*0004*/ 	.word	0x00000082


	//----- nvinfo : EIATTR_KPARAM_INFO
	.align		4
.L_33:
        /*0008*/ 	.byte	0x04, 0x17
        /*000a*/ 	.short	(.L_35 - .L_34)
.L_34:
        /*000c*/ 	.word	0x00000000
        /*0010*/ 	.short	0x0005
        /*0012*/ 	.short	0x0028
        /*0014*/ 	.byte	0x00, 0xf5, 0x21, 0x00


	//----- nvinfo : EIATTR_KPARAM_INFO
	.align		4
.L_35:
        /*0018*/ 	.byte	0x04, 0x17
        /*001a*/ 	.short	(.L_37 - .L_36)
.L_36:
        /*001c*/ 	.word	0x00000000
        /*0020*/ 	.short	0x0004
        /*0022*/ 	.short	0x0020
        /*0024*/ 	.byte	0x00, 0xf5, 0x21, 0x00


	//----- nvinfo : EIATTR_KPARAM_INFO
	.align		4
.L_37:
        /*0028*/ 	.byte	0x04, 0x17
        /*002a*/ 	.short	(.L_39 - .L_38)
.L_38:
        /*002c*/ 	.word	0x00000000
        /*0030*/ 	.short	0x0003
        /*0032*/ 	.short	0x0018
        /*0034*/ 	.byte	0x00, 0xf5, 0x21, 0x00


	//----- nvinfo : EIATTR_KPARAM_INFO
	.align		4
.L_39:
        /*0038*/ 	.byte	0x04, 0x17
        /*003a*/ 	.short	(.L_41 - .L_40)
.L_40:
        /*003c*/ 	.word	0x00000000
        /*0040*/ 	.short	0x0002
        /*0042*/ 	.short	0x0010
        /*0044*/ 	.byte	0x00, 0xf5, 0x21, 0x00


	//----- nvinfo : EIATTR_KPARAM_INFO
	.align		4
.L_41:
        /*0048*/ 	.byte	0x04, 0x17
        /*004a*/ 	.short	(.L_43 - .L_42)
.L_42:
        /*004c*/ 	.word	0x00000000
        /*0050*/ 	.short	0x0001
        /*0052*/ 	.short	0x0008
        /*0054*/ 	.byte	0x00, 0xf5, 0x21, 0x00


	//----- nvinfo : EIATTR_KPARAM_INFO
	.align		4
.L_43:
        /*0058*/ 	.byte	0x04, 0x17
        /*005a*/ 	.short	(.L_45 - .L_44)
.L_44:
        /*005c*/ 	.word	0x00000000
        /*0060*/ 	.short	0x0000
        /*0062*/ 	.short	0x0000
        /*0064*/ 	.byte	0x00, 0xf5, 0x21, 0x00


	//----- nvinfo : EIATTR_SPARSE_MMA_MASK
	.align		4
.L_45:
        /*0068*/ 	.byte	0x03, 0x50
        /*006a*/ 	.short	0x0000


	//----- nvinfo : EIATTR_MAXREG_COUNT
	.align		4
        /*006c*/ 	.byte	0x03, 0x1b
        /*006e*/ 	.short	0x00ff


	//----- nvinfo : EIATTR_NUM_BARRIERS
	.align		4
        /*0070*/ 	.byte	0x02, 0x4c
        /*0072*/ 	.byte	0x01
	.zero		1


	//----- nvinfo : EIATTR_MERCURY_ISA_VERSION
	.align		4
        /*0074*/ 	.byte	0x03, 0x5f
        /*0076*/ 	.short	0x0101


	//----- nvinfo : EIATTR_VRC_CTA_INIT_COUNT
	.align		4
        /*0078*/ 	.byte	0x02, 0x4a
	.zero		1
	.zero		1


	//----- nvinfo : EIATTR_EXIT_INSTR_OFFSETS
	.align		4
        /*007c*/ 	.byte	0x04, 0x1c
        /*007e*/ 	.short	(.L_47 - .L_46)


	//   ....[0]....
.L_46:
        /*0080*/ 	.word	0x000009a0


	//----- nvinfo : EIATTR_CRS_STACK_SIZE
	.align		4
.L_47:
        /*0084*/ 	.byte	0x04, 0x1e
        /*0086*/ 	.short	(.L_49 - .L_48)
.L_48:
        /*0088*/ 	.word	0x00000000


	//----- nvinfo : EIATTR_CBANK_PARAM_SIZE
	.align		4
.L_49:
        /*008c*/ 	.byte	0x03, 0x19
        /*008e*/ 	.short	0x0030


	//----- nvinfo : EIATTR_PARAM_CBANK
	.align		4
        /*0090*/ 	.byte	0x04, 0x0a
        /*0092*/ 	.short	(.L_51 - .L_50)
	.align		4
.L_50:
        /*0094*/ 	.word	index@(.nv.constant0._Z8multiplyPiS_S_S_S_S_)
        /*0098*/ 	.short	0x0380
        /*009a*/ 	.short	0x0030


	//----- nvinfo : EIATTR_SW_WAR
	.align		4
.L_51:
        /*009c*/ 	.byte	0x04, 0x36
        /*009e*/ 	.short	(.L_53 - .L_52)
.L_52:
        /*00a0*/ 	.word	0x00000008
.L_53:


//--------------------- .nv.callgraph             --------------------------
	.section	.nv.callgraph,"",@"SHT_CUDA_CALLGRAPH"
	.align	4
	.sectionentsize	8
	.align		4
        /*0000*/ 	.word	0x00000000
	.align		4
        /*0004*/ 	.word	0xffffffff
	.align		4
        /*0008*/ 	.word	index@(_Z14printmatscreenPii)
	.align		4
        /*000c*/ 	.word	index@(vprintf)
	.align		4
        /*0010*/ 	.word	0x00000000
	.align		4
        /*0014*/ 	.word	0xfffffffe
	.align		4
        /*0018*/ 	.word	0x00000000
	.align		4
        /*001c*/ 	.word	0xfffffffd
	.align		4
        /*0020*/ 	.word	0x00000000
	.align		4
        /*0024*/ 	.word	0xfffffffc


//--------------------- .nv.constant4             --------------------------
	.section	.nv.constant4,"a",@progbits
	.align	8
	.align		8
.nv.constant4:
        /*0000*/ 	.dword	vprintf
	.align		8
        /*0008*/ 	.dword	$str
	.align		8
        /*0010*/ 	.dword	$str$1


//--------------------- .text._Z14printmatscreenPii --------------------------
	.section	.text._Z14printmatscreenPii,"ax",@progbits
	.align	128
        .global         _Z14printmatscreenPii
        .type           _Z14printmatscreenPii,@function
        .size           _Z14printmatscreenPii,(.L_x_46 - _Z14printmatscreenPii)
        .other          _Z14printmatscreenPii,@"STO_CUDA_ENTRY STV_DEFAULT"
_Z14printmatscreenPii:
.text._Z14printmatscreenPii:
[----:B------:R-:W0:Y:S01]  /*0000*/  LDC R1, c[0x0][0x37c] ;  /* 0x0000df00ff017b82 */ /* 0x000e220000000800 */
[----:B------:R-:W1:Y:S01]  /*0010*/  LDCU UR4, c[0x0][0x388] ;  /* 0x00007100ff0477ac */ /* 0x000e620008000800 */
[----:B0-----:R-:W-:Y:S01]  /*0020*/  VIADD R1, R1, 0xfffffff8 ;  /* 0xfffffff801017836 */ /* 0x001fe20000000000 */
[----:B------:R-:W0:Y:S01]  /*0030*/  LDCU UR5, c[0x0][0x2f8] ;  /* 0x00005f00ff0577ac */ /* 0x000e220008000800 */
[----:B------:R-:W2:Y:S01]  /*0040*/  LDCU UR6, c[0x0][0x2fc] ;  /* 0x00005f80ff0677ac */ /* 0x000ea20008000800 */
[----:B-1----:R-:W-:Y:S02]  /*0050*/  UISETP.GE.AND UP0, UPT, UR4, 0x1, UPT ;  /* 0x000000010400788c */ /* 0x002fe4000bf06270 */
[----:B0-----:R-:W-:-:S05]  /*0060*/  IADD3 R18, P0, PT, R1, UR5, RZ ;  /* 0x0000000501127c10 */ /* 0x001fca000ff1e0ff */
[----:B--2---:R-:W-:Y:S02]  /*0070*/  IMAD.X R2, RZ, RZ, UR6, P0 ;  /* 0x00000006ff027e24 */ /* 0x004fe400080e06ff */
[----:B------:R-:W-:Y:S06]  /*0080*/  BRA.U !UP0, `(.L_x_0) ;  /* 0x00000015087c7547 */ /* 0x000fec000b800000 */
[----:B------:R-:W-:Y:S01]  /*0090*/  UISETP.GE.U32.AND UP0, UPT, UR4, 0x10, UPT ;  /* 0x000000100400788c */ /* 0x000fe2000bf06070 */
[----:B------:R-:W-:Y:S01]  /*00a0*/  HFMA2 R19, -RZ, RZ, 0, 0 ;  /* 0x00000000ff137431 */ /* 0x000fe200000001ff */
[----:B------:R-:W0:Y:S01]  /*00b0*/  LDCU.64 UR36, c[0x0][0x358] ;  /* 0x00006b00ff2477ac */ /* 0x000e220008000a00 */
[----:B------:R-:W-:-:S06]  /*00c0*/  ULOP3.LUT UR38, UR4, 0xf, URZ, 0xc0, !UPT ;  /* 0x0000000f04267892 */ /* 0x000fcc000f8ec0ff */
[----:B------:R-:W-:Y:S06]  /*00d0*/  BRA.U !UP0, `(.L_x_1) ;  /* 0x0000000908cc7547 */ /* 0x000fec000b800000 */
[----:B------:R-:W1:Y:S01]  /*00e0*/  LDCU.64 UR6, c[0x0][0x380] ;  /* 0x00007000ff0677ac */ /* 0x000e620008000a00 */
[----:B------:R-:W-:Y:S01]  /*00f0*/  BSSY.RECONVERGENT B6, `(.L_x_1) ;  /* 0x00000b1000067945 */ /* 0x000fe20003800200 */
[----:B------:R-:W-:-:S04]  /*0100*/  ULOP3.LUT UR4, UR4, 0x7ffffff0, URZ, 0xc0, !UPT ;  /* 0x7ffffff004047892 */ /* 0x000fc8000f8ec0ff */
[----:B------:R-:W-:Y:S02]  /*0110*/  UIADD3 UR8, UPT, UPT, -UR4, URZ, URZ ;  /* 0x000000ff04087290 */ /* 0x000fe4000fffe1ff */
[----:B------:R-:W-:-:S04]  /*0120*/  IMAD.U32 R19, RZ, RZ, UR4 ;  /* 0x00000004ff137e24 */ /* 0x000fc8000f8e00ff */
[----:B------:R-:W-:Y:S01]  /*0130*/  IMAD.U32 R23, RZ, RZ, UR8 ;  /* 0x00000008ff177e24 */ /* 0x000fe2000f8e00ff */
[----:B-1----:R-:W-:-:S04]  /*0140*/  UIADD3 UR5, UP0, UPT, UR6, 0x20, URZ ;  /* 0x0000002006057890 */ /* 0x002fc8000ff1e0ff */
[----:B------:R-:W-:Y:S02]  /*0150*/  UIADD3.X UR6, UPT, UPT, URZ, UR7, URZ, UP0, !UPT ;  /* 0x00000007ff067290 */ /* 0x000fe400087fe4ff */
[----:B------:R-:W-:-:S04]  /*0160*/  MOV R16, UR5 ;  /* 0x0000000500107c02 */ /* 0x000fc80008000f00 */
[----:B------:R-:W-:-:S07]  /*0170*/  IMAD.U32 R17, RZ, RZ, UR6 ;  /* 0x00000006ff117e24 */ /* 0x000fce000f8e00ff */
.L_x_18:
[----:B0-----:R-:W2:Y:S01]  /*0180*/  LDG.E R0, desc[UR36][R16.64+-0x20] ;  /* 0xffffe02410007981 */ /* 0x001ea2000c1e1900 */
[----:B------:R-:W-:Y:S01]  /*0190*/  MOV R22, 0x0 ;  /* 0x0000000000167802 */ /* 0x000fe20000000f00 */
[----:B------:R-:W0:Y:S01]  /*01a0*/  LDCU.64 UR4, c[0x4][0x8] ;  /* 0x01000100ff0477ac */ /* 0x000e220008000a00 */
[----:B------:R-:W-:Y:S01]  /*01b0*/  VIADD R23, R23, 0x10 ;  /* 0x0000001017177836 */ /* 0x000fe20000000000 */
[----:B------:R-:W-:Y:S01]  /*01c0*/  MOV R7, R2 ;  /* 0x0000000200077202 */ /* 0x000fe20000000f00 */
[----:B------:R1:W3:Y:S01]  /*01d0*/  LDC.64 R8, c[0x4][R22] ;  /* 0x0100000016087b82 */ /* 0x0002e20000000a00 */
[----:B------:R-:W-:Y:S02]  /*01e0*/  IMAD.MOV.U32 R6, RZ, RZ, R18 ;  /* 0x000000ffff067224 */ /* 0x000fe400078e0012 */
[----:B------:R-:W-:-:S04]  /*01f0*/  ISETP.NE.AND P0, PT, R23, RZ, PT ;  /* 0x000000ff1700720c */ /* 0x000fc80003f05270 */
[----:B------:R-:W-:Y:S02]  /*0200*/  P2R R24, PR, RZ, 0x1 ;  /* 0x00000001ff187803 */ /* 0x000fe40000000000 */
[----:B0-----:R-:W-:Y:S01]  /*0210*/  MOV R4, UR4 ;  /* 0x0000000400047c02 */ /* 0x001fe20008000f00 */
[----:B------:R-:W-:Y:S01]  /*0220*/  IMAD.U32 R5, RZ, RZ, UR5 ;  /* 0x00000005ff057e24 */ /* 0x000fe2000f8e00ff */
[----:B--23--:R1:W-:Y:S06]  /*0230*/  STL [R1], R0 ;  /* 0x0000000001007387 */ /* 0x00c3ec0000100800 */
[----:B------:R-:W-:-:S07]  /*0240*/  LEPC R20, `(.L_x_2) ;  /* 0x000000001014794e */ /* 0x000fce0000000000 */
[----:B-1----:R-:W-:Y:S05]  /*0250*/  CALL.ABS.NOINC R8 ;  /* 0x0000000008007343 */ /* 0x002fea0003c00000 */
.L_x_2:
[----:B------:R-:W2:Y:S01]  /*0260*/  LDG.E R0, desc[UR36][R16.64+-0x1c] ;  /* 0xffffe42410007981 */ /* 0x000ea2000c1e1900 */
[----:B------:R0:W1:Y:S01]  /*0270*/  LDC.64 R8, c[0x4][R22] ;  /* 0x0100000016087b82 */ /* 0x0000620000000a00 */
[----:B------:R-:W3:Y:S01]  /*0280*/  LDCU.64 UR4, c[0x4][0x8] ;  /* 0x01000100ff0477ac */ /* 0x000ee20008000a00 */
[----:B------:R-:W-:Y:S01]  /*0290*/  MOV R6, R18 ;  /* 0x0000001200067202 */ /* 0x000fe20000000f00 */
[----:B------:R-:W-:Y:S02]  /*02a0*/  IMAD.MOV.U32 R7, RZ, RZ, R2 ;  /* 0x000000ffff077224 */ /* 0x000fe400078e0002 */
[----:B---3--:R-:W-:Y:S02]  /*02b0*/  IMAD.U32 R4, RZ, RZ, UR4 ;  /* 0x00000004ff047e24 */ /* 0x008fe4000f8e00ff */
[----:B------:R-:W-:Y:S01]  /*02c0*/  IMAD.U32 R5, RZ, RZ, UR5 ;  /* 0x00000005ff057e24 */ /* 0x000fe2000f8e00ff */
[----:B-12---:R0:W-:Y:S06]  /*02d0*/  STL [R1], R0 ;  /* 0x0000000001007387 */ /* 0x0061ec0000100800 */
[----:B------:R-:W-:-:S07]  /*02e0*/  LEPC R20, `(.L_x_3) ;  /* 0x000000001014794e */ /* 0x000fce0000000000 */
[----:B0-----:R-:W-:Y:S05]  /*02f0*/  CALL.ABS.NOINC R8 ;  /* 0x0000000008007343 */ /* 0x001fea0003c00000 */
.L_x_3:
[----:B------:R-:W2:Y:S01]  /*0300*/  LDG.E R0, desc[UR36][R16.64+-0x18] ;  /* 0xffffe82410007981 */ /* 0x000ea2000c1e1900 */
[----:B------:R0:W1:Y:S01]  /*0310*/  LDC.64 R8, c[0x4][R22] ;  /* 0x0100000016087b82 */ /* 0x0000620000000a00 */
[----:B------:R-:W3:Y:S01]  /*0320*/  LDCU.64 UR4, c[0x4][0x8] ;  /* 0x01000100ff0477ac */ /* 0x000ee20008000a00 */
[----:B------:R-:W-:Y:S02]  /*0330*/  IMAD.MOV.U32 R6, RZ, RZ, R18 ;  /* 0x000000ffff067224 */ /* 0x000fe400078e0012 */
[----:B------:R-:W-:Y:S02]  /*0340*/  IMAD.MOV.U32 R7, RZ, RZ, R2 ;  /* 0x000000ffff077224 */ /* 0x000fe400078e0002 */
[----:B---3--:R-:W-:Y:S01]  /*0350*/  IMAD.U32 R4, RZ, RZ, UR4 ;  /* 0x00000004ff047e24 */ /* 0x008fe2000f8e00ff */
[----:B------:R-:W-:Y:S01]  /*0360*/  MOV R5, UR5 ;  /* 0x0000000500057c02 */ /* 0x000fe20008000f00 */
[----:B-12---:R0:W-:Y:S06]  /*0370*/  STL [R1], R0 ;  /* 0x0000000001007387 */ /* 0x0061ec0000100800 */
[----:B------:R-:W-:-:S07]  /*0380*/  LEPC R20, `(.L_x_4) ;  /* 0x000000001014794e */ /* 0x000fce0000000000 */
[----:B0-----:R-:W-:Y:S05]  /*0390*/  CALL.ABS.NOINC R8 ;  /* 0x0000000008007343 */ /* 0x001fea0003c00000 */
.L_x_4:
[----:B------:R-:W2:Y:S01]  /*03a0*/  LDG.E R0, desc[UR36][R16.64+-0x14] ;  /* 0xffffec2410007981 */ /* 0x000ea2000c1e1900 */
[----:B------:R0:W1:Y:S01]  /*03b0*/  LDC.64 R8, c[0x4][R22] ;  /* 0x0100000016087b82 */ /* 0x0000620000000a00 */
[----:B------:R-:W3:Y:S01]  /*03c0*/  LDCU.64 UR4, c[0x4][0x8] ;  /* 0x01000100ff0477ac */ /* 0x000ee20008000a00 */
[----:B------:R-:W-:Y:S01]  /*03d0*/  IMAD.MOV.U32 R6, RZ, RZ, R18 ;  /* 0x000000ffff067224 */ /* 0x000fe200078e0012 */
[----:B------:R-:W-:Y:S02]  /*03e0*/  MOV R7, R2 ;  /* 0x0000000200077202 */ /* 0x000fe40000000f00 */
[----:B---3--:R-:W-:Y:S01]  /*03f0*/  MOV R4, UR4 ;  /* 0x0000000400047c02 */ /* 0x008fe20008000f00 */
[----:B------:R-:W-:Y:S01]  /*0400*/  IMAD.U32 R5, RZ, RZ, UR5 ;  /* 0x00000005ff057e24 */ /* 0x000fe2000f8e00ff */
[----:B-12---:R0:W-:Y:S06]  /*0410*/  STL [R1], R0 ;  /* 0x0000000001007387 */ /* 0x0061ec0000100800 */
[----:B------:R-:W-:-:S07]  /*0420*/  LEPC R20, `(.L_x_5) ;  /* 0x000000001014794e */ /* 0x000fce0000000000 */
[----:B0-----:R-:W-:Y:S05]  /*0430*/  CALL.ABS.NOINC R8 ;  /* 0x0000000008007343 */ /* 0x001fea0003c00000 */
.L_x_5:
        /* <DEDUP_REMOVED lines=10> */
.L_x_6:
        /* <DEDUP_REMOVED lines=10> */
.L_x_7:
        /* <DEDUP_REMOVED lines=10> */
.L_x_8:
        /* <DEDUP_REMOVED lines=10> */
.L_x_9:
        /* <DEDUP_REMOVED lines=10> */
.L_x_10:
        /* <DEDUP_REMOVED lines=10> */
.L_x_11:
        /* <DEDUP_REMOVED lines=10> */
.L_x_12:
        /* <DEDUP_REMOVED lines=10> */
.L_x_13:
        /* <DEDUP_REMOVED lines=10> */
.L_x_14:
        /* <DEDUP_REMOVED lines=10> */
.L_x_15:
        /* <DEDUP_REMOVED lines=10> */
.L_x_16:
        /* <DEDUP_REMOVED lines=10> */
.L_x_17:
[----:B------:R-:W-:Y:S02]  /*0bc0*/  ISETP.NE.AND P6, PT, R24, RZ, PT ;  /* 0x000000ff1800720c */ /* 0x000fe40003fc5270 */
[----:B------:R-:W-:-:S05]  /*0bd0*/  IADD3 R16, P0, PT, R16, 0x40, RZ ;  /* 0x0000004010107810 */ /* 0x000fca0007f1e0ff */
[----:B------:R-:W-:-:S06]  /*0be0*/  IMAD.X R17, RZ, RZ, R17, P0 ;  /* 0x000000ffff117224 */ /* 0x000fcc00000e0611 */
[----:B------:R-:W-:Y:S05]  /*0bf0*/  @P6 BRA `(.L_x_18) ;  /* 0xfffffff400606947 */ /* 0x000fea000383ffff */
[----:B------:R-:W-:Y:S05]  /*0c00*/  BSYNC.RECONVERGENT B6 ;  /* 0x0000000000067941 */ /* 0x000fea0003800200 */
.L_x_1:
[----:B------:R-:W-:Y:S01]  /*0c10*/  UISETP.NE.AND UP0, UPT, UR38, URZ, UPT ;  /* 0x000000ff2600728c */ /* 0x000fe2000bf05270 */
[----:B------:R-:W-:Y:S08]  /*0c20*/  BSSY.RECONVERGENT B6, `(.L_x_0) ;  /* 0x00000a5000067945 */ /* 0x000ff00003800200 */
[----:B------:R-:W-:Y:S05]  /*0c30*/  BRA.U !UP0, `(.L_x_19) ;  /* 0x00000009088c7547 */ /* 0x000fea000b800000 */
[----:B------:R-:W1:Y:S01]  /*0c40*/  LDC R23, c[0x0][0x388] ;  /* 0x0000e200ff177b82 */ /* 0x000e620000000800 */
[----:B------:R-:W-:Y:S01]  /*0c50*/  UISETP.GE.U32.AND UP0, UPT, UR38, 0x8, UPT ;  /* 0x000000082600788c */ /* 0x000fe2000bf06070 */
[----:B-1----:R-:W-:-:S08]  /*0c60*/  LOP3.LUT R23, R23, 0x7, RZ, 0xc0, !PT ;  /* 0x0000000717177812 */ /* 0x002fd000078ec0ff */
[----:B------:R-:W-:Y:S05]  /*0c70*/  BRA.U !UP0, `(.L_x_20) ;  /* 0x0000000508507547 */ /* 0x000fea000b800000 */
[----:B------:R-:W1:Y:S01]  /*0c80*/  LDC.64 R16, c[0x0][0x380] ;  /* 0x0000e000ff107b82 */ /* 0x000e620000000a00 */
[----:B------:R-:W-:Y:S01]  /*0c90*/  MOV R22, 0x0 ;  /* 0x0000000000167802 */ /* 0x000fe20000000f00 */
[----:B------:R-:W2:Y:S01]  /*0ca0*/  LDCU.64 UR4, c[0x4][0x8] ;  /* 0x01000100ff0477ac */ /* 0x000ea20008000a00 */
[----:B-1----:R-:W-:-:S05]  /*0cb0*/  IMAD.WIDE.U32 R16, R19, 0x4, R16 ;  /* 0x0000000413107825 */ /* 0x002fca00078e0010 */
[----:B0-----:R-:W3:Y:S01]  /*0cc0*/  LDG.E R0, desc[UR36][R16.64] ;  /* 0x0000002410007981 */ /* 0x001ee2000c1e1900 */
[----:B------:R0:W1:Y:S01]  /*0cd0*/  LDC.64 R8, c[0x4][R22] ;  /* 0x0100000016087b82 */ /* 0x0000620000000a00 */
[----:B--2---:R-:W-:Y:S01]  /*0ce0*/  IMAD.U32 R4, RZ, RZ, UR4 ;  /* 0x00000004ff047e24 */ /* 0x004fe2000f8e00ff */
[----:B------:R-:W-:Y:S01]  /*0cf0*/  MOV R5, UR5 ;  /* 0x0000000500057c02 */ /* 0x000fe20008000f00 */
[----:B------:R-:W-:Y:S02]  /*0d00*/  IMAD.MOV.U32 R6, RZ, RZ, R18 ;  /* 0x000000ffff067224 */ /* 0x000fe400078e0012 */
[----:B------:R-:W-:Y:S01]  /*0d10*/  IMAD.MOV.U32 R7, RZ, RZ, R2 ;  /* 0x000000ffff077224 */ /* 0x000fe200078e0002 */
[----:B-1-3--:R0:W-:Y:S06]  /*0d20*/  STL [R1], R0 ;  /* 0x0000000001007387 */ /* 0x00a1ec0000100800 */
[----:B------:R-:W-:-:S07]  /*0d30*/  LEPC R20, `(.L_x_21) ;  /* 0x000000001014794e */ /* 0x000fce0000000000 */
[----:B0-----:R-:W-:Y:S05]  /*0d40*/  CALL.ABS.NOINC R8 ;  /* 0x0000000008007343 */ /* 0x001fea0003c00000 */
.L_x_21:
        /* <DEDUP_REMOVED lines=10> */
.L_x_22:
        /* <DEDUP_REMOVED lines=10> */
.L_x_23:
        /* <DEDUP_REMOVED lines=10> */
.L_x_24:
        /* <DEDUP_REMOVED lines=10> */
.L_x_25:
        /* <DEDUP_REMOVED lines=10> */
.L_x_26:
        /* <DEDUP_REMOVED lines=10> */
.L_x_27:
        /* <DEDUP_REMOVED lines=10> */
.L_x_28:
[----:B------:R-:W-:-:S07]  /*11b0*/  VIADD R19, R19, 0x8 ;  /* 0x0000000813137836 */ /* 0x000fce0000000000 */
.L_x_20:
[----:B------:R-:W-:-:S13]  /*11c0*/  ISETP.NE.AND P0, PT, R23, RZ, PT ;  /* 0x000000ff1700720c */ /* 0x000fda0003f05270 */
[----:B------:R-:W-:Y:S05]  /*11d0*/  @!P0 BRA `(.L_x_19) ;  /* 0x0000000400248947 */ /* 0x000fea0003800000 */
[----:B------:R-:W1:Y:S01]  /*11e0*/  LDC R0, c[0x0][0x388] ;  /* 0x0000e200ff007b82 */ /* 0x000e620000000800 */
[----:B------:R-:W-:Y:S02]  /*11f0*/  ISETP.GE.U32.AND P0, PT, R23, 0x4, PT ;  /* 0x000000041700780c */ /* 0x000fe40003f06070 */
[----:B-1----:R-:W-:-:S11]  /*1200*/  LOP3.LUT R23, R0, 0x3, RZ, 0xc0, !PT ;  /* 0x0000000300177812 */ /* 0x002fd600078ec0ff */
[----:B------:R-:W-:Y:S05]  /*1210*/  @!P0 BRA `(.L_x_29) ;  /* 0x0000000000b08947 */ /* 0x000fea0003800000 */
        /* <DEDUP_REMOVED lines=13> */
.L_x_30:
        /* <DEDUP_REMOVED lines=10> */
.L_x_31:
        /* <DEDUP_REMOVED lines=10> */
.L_x_32:
        /* <DEDUP_REMOVED lines=10> */
.L_x_33:
[----:B------:R-:W-:-:S07]  /*14d0*/  IADD3 R19, PT, PT, R19, 0x4, RZ ;  /* 0x0000000413137810 */ /* 0x000fce0007ffe0ff */
.L_x_29:
[----:B------:R-:W-:-:S13]  /*14e0*/  ISETP.NE.AND P0, PT, R23, RZ, PT ;  /* 0x000000ff1700720c */ /* 0x000fda0003f05270 */
[----:B------:R-:W-:Y:S05]  /*14f0*/  @!P0 BRA `(.L_x_19) ;  /* 0x00000000005c8947 */ /* 0x000fea0003800000 */
[----:B------:R-:W1:Y:S01]  /*1500*/  LDC.64 R16, c[0x0][0x380] ;  /* 0x0000e000ff107b82 */ /* 0x000e620000000a00 */
[----:B------:R-:W-:Y:S02]  /*1510*/  IMAD.MOV R23, RZ, RZ, -R23 ;  /* 0x000000ffff177224 */ /* 0x000fe400078e0a17 */
[----:B-1----:R-:W-:-:S07]  /*1520*/  IMAD.WIDE.U32 R16, R19, 0x4, R16 ;  /* 0x0000000413107825 */ /* 0x002fce00078e0010 */
.L_x_35:
[----:B------:R-:W-:Y:S01]  /*1530*/  IMAD.MOV.U32 R10, RZ, RZ, R16 ;  /* 0x000000ffff0a7224 */ /* 0x000fe200078e0010 */
[----:B------:R-:W-:Y:S01]  /*1540*/  MOV R11, R17 ;  /* 0x00000011000b7202 */ /* 0x000fe20000000f00 */
[----:B------:R-:W1:Y:S04]  /*1550*/  LDCU.64 UR4, c[0x4][0x8] ;  /* 0x01000100ff0477ac */ /* 0x000e680008000a00 */
[----:B0-----:R-:W2:Y:S01]  /*1560*/  LDG.E R0, desc[UR36][R10.64] ;  /* 0x000000240a007981 */ /* 0x001ea2000c1e1900 */
[----:B------:R-:W-:Y:S01]  /*1570*/  MOV R8, 0x0 ;  /* 0x0000000000087802 */ /* 0x000fe20000000f00 */
[----:B------:R-:W-:Y:S02]  /*1580*/  VIADD R23, R23, 0x1 ;  /* 0x0000000117177836 */ /* 0x000fe40000000000 */
[----:B------:R-:W-:-:S02]  /*1590*/  IMAD.MOV.U32 R6, RZ, RZ, R18 ;  /* 0x000000ffff067224 */ /* 0x000fc400078e0012 */
[----:B------:R-:W-:Y:S01]  /*15a0*/  IMAD.MOV.U32 R7, RZ, RZ, R2 ;  /* 0x000000ffff077224 */ /* 0x000fe200078e0002 */
[----:B------:R-:W0:Y:S01]  /*15b0*/  LDC.64 R8, c[0x4][R8] ;  /* 0x0100000008087b82 */ /* 0x000e220000000a00 */
[----:B------:R-:W-:Y:S01]  /*15c0*/  ISETP.NE.AND P0, PT, R23, RZ, PT ;  /* 0x000000ff1700720c */ /* 0x000fe20003f05270 */
[----:B-1----:R-:W-:Y:S01]  /*15d0*/  IMAD.U32 R4, RZ, RZ, UR4 ;  /* 0x00000004ff047e24 */ /* 0x002fe2000f8e00ff */
[----:B------:R-:W-:Y:S01]  /*15e0*/  MOV R5, UR5 ;  /* 0x0000000500057c02 */ /* 0x000fe20008000f00 */
[----:B--2---:R1:W-:Y:S02]  /*15f0*/  STL [R1], R0 ;  /* 0x0000000001007387 */ /* 0x0043e40000100800 */
[----:B01----:R-:W-:-:S08]  /*1600*/  P2R R0, PR, RZ, 0x1 ;  /* 0x00000001ff007803 */ /* 0x003fd00000000000 */
[----:B------:R-:W-:-:S07]  /*1610*/  LEPC R20, `(.L_x_34) ;  /* 0x000000001014794e */ /* 0x000fce0000000000 */
[----:B------:R-:W-:Y:S05]  /*1620*/  CALL.ABS.NOINC R8 ;  /* 0x0000000008007343 */ /* 0x000fea0003c00000 */
.L_x_34:
[----:B------:R-:W-:Y:S02]  /*1630*/  ISETP.NE.AND P6, PT, R23, RZ, PT ;  /* 0x000000ff1700720c */ /* 0x000fe40003fc5270 */
[----:B------:R-:W-:-:S04]  /*1640*/  IADD3 R16, P0, PT, R16, 0x4, RZ ;  /* 0x0000000410107810 */ /* 0x000fc80007f1e0ff */
[----:B------:R-:W-:-:S07]  /*1650*/  IADD3.X R17, PT, PT, RZ, R17, RZ, P0, !PT ;  /* 0x00000011ff117210 */ /* 0x000fce00007fe4ff */
[----:B------:R-:W-:Y:S05]  /*1660*/  @P6 BRA `(.L_x_35) ;  /* 0xfffffffc00b06947 */ /* 0x000fea000383ffff */
.L_x_19:
[----:B0-----:R-:W-:Y:S05]  /*1670*/  BSYNC.RECONVERGENT B6 ;  /* 0x0000000000067941 */ /* 0x001fea0003800200 */
.L_x_0:
[----:B------:R-:W-:Y:S01]  /*1680*/  MOV R0, 0x0 ;  /* 0x0000000000007802 */ /* 0x000fe20000000f00 */
[----:B------:R-:W0:Y:S01]  /*1690*/  LDCU.64 UR4, c[0x4][0x10] ;  /* 0x01000200ff0477ac */ /* 0x000e220008000a00 */
[----:B------:R-:W-:Y:S02]  /*16a0*/  CS2R R6, SRZ ;  /* 0x0000000000067805 */ /* 0x000fe4000001ff00 */
[----:B------:R1:W2:Y:S01]  /*16b0*/  LDC.64 R2, c[0x4][R0] ;  /* 0x0100000000027b82 */ /* 0x0002a20000000a00 */
[----:B0-----:R-:W-:Y:S01]  /*16c0*/  IMAD.U32 R4, RZ, RZ, UR4 ;  /* 0x00000004ff047e24 */ /* 0x001fe2000f8e00ff */
[----:B-1----:R-:W-:-:S07]  /*16d0*/  MOV R5, UR5 ;  /* 0x0000000500057c02 */ /* 0x002fce0008000f00 */
[----:B------:R-:W-:-:S07]  /*16e0*/  LEPC R20, `(.L_x_36) ;  /* 0x000000001014794e */ /* 0x000fce0000000000 */
[----:B--2---:R-:W-:Y:S05]  /*16f0*/  CALL.ABS.NOINC R2 ;  /* 0x0000000002007343 */ /* 0x004fea0003c00000 */
.L_x_36:
[----:B------:R-:W-:Y:S05]  /*1700*/  EXIT ;  /* 0x000000000000794d */ /* 0x000fea0003800000 */
.L_x_37:
[----:B------:R-:W-:-:S00]  /*1710*/  BRA `(.L_x_37) ;  /* 0xfffffffc00fc7947 */ /* 0x000fc0000383ffff */
[----:B------:R-:W-:-:S00]  /*1720*/  NOP ;  /* 0x0000000000007918 */ /* 0x000fc00000000000 */
        /* <DEDUP_REMOVED lines=13> */
.L_x_46:


//--------------------- .text._Z8multiplyPiS_S_S_S_S_ --------------------------
	.section	.text._Z8multiplyPiS_S_S_S_S_,"ax",@progbits
	.align	128
        .global         _Z8multiplyPiS_S_S_S_S_
        .type           _Z8multiplyPiS_S_S_S_S_,@function
        .size           _Z8multiplyPiS_S_S_S_S_,(.L_x_47 - _Z8multiplyPiS_S_S_S_S_)
        .other          _Z8multiplyPiS_S_S_S_S_,@"STO_CUDA_ENTRY STV_DEFAULT"
_Z8multiplyPiS_S_S_S_S_:
.text._Z8multiplyPiS_S_S_S_S_:
[----:B------:R-:W-:Y:S01]  /*0000*/  LDC R1, c[0x0][0x37c] ;  /* 0x0000df00ff017b82 */ /* 0x000fe20000000800 */
[----:B------:R-:W0:Y:S07]  /*0010*/  S2R R0, SR_TID.X ;  /* 0x0000000000007919 */ /* 0x000e2e0000002100 */
[----:B------:R-:W0:Y:S08]  /*0020*/  S2UR UR4, SR_CTAID.X ;  /* 0x00000000000479c3 */ /* 0x000e300000002500 */
[----:B------:R-:W0:Y:S08]  /*0030*/  LDC R5, c[0x0][0x360] ;  /* 0x0000d800ff057b82 */ /* 0x000e300000000800 */
[----:B------:R-:W1:Y:S01]  /*0040*/  LDC.64 R2, c[0x0][0x3a0] ;  /* 0x0000e800ff027b82 */ /* 0x000e620000000a00 */
[----:B0-----:R-:W-:Y:S01]  /*0050*/  IMAD R0, R5, UR4, R0 ;  /* 0x0000000405007c24 */ /* 0x001fe2000f8e0200 */
[----:B------:R-:W0:Y:S04]  /*0060*/  LDCU.64 UR4, c[0x0][0x358] ;  /* 0x00006b00ff0477ac */ /* 0x000e280008000a00 */
[----:B------:R-:W-:-:S04]  /*0070*/  LEA.HI R4, R0, R0, RZ, 0x1 ;  /* 0x0000000000047211 */ /* 0x000fc800078f08ff */
[----:B------:R-:W-:-:S05]  /*0080*/  SHF.R.S32.HI R5, RZ, 0x1, R4 ;  /* 0x00000001ff057819 */ /* 0x000fca0000011404 */
[----:B-1----:R-:W-:-:S06]  /*0090*/  IMAD.WIDE R2, R5, 0x4, R2 ;  /* 0x0000000405027825 */ /* 0x002fcc00078e0202 */
[----:B0-----:R-:W2:Y:S01]  /*00a0*/  LDG.E R2, desc[UR4][R2.64] ;  /* 0x0000000402027981 */ /* 0x001ea2000c1e1900 */
[----:B------:R-:W-:Y:S01]  /*00b0*/  BSSY.RECONVERGENT B0, `(.L_x_38) ;  /* 0x000008a000007945 */ /* 0x000fe20003800200 */
[----:B------:R-:W-:Y:S01]  /*00c0*/  HFMA2 R22, -RZ, RZ, 0, 0 ;  /* 0x00000000ff167431 */ /* 0x000fe200000001ff */
[----:B--2---:R-:W-:-:S13]  /*00d0*/  ISETP.GE.AND P0, PT, R2, 0x1, PT ;  /* 0x000000010200780c */ /* 0x004fda0003f06270 */
[----:B------:R-:W-:Y:S05]  /*00e0*/  @!P0 BRA `(.L_x_39) ;  /* 0x0000000800188947 */ /* 0x000fea0003800000 */
[----:B------:R-:W0:Y:S02]  /*00f0*/  LDC.64 R8, c[0x0][0x3a8] ;  /* 0x0000ea00ff087b82 */ /* 0x000e240000000a00 */
[----:B0-----:R-:W-:-:S05]  /*0100*/  IMAD.WIDE R8, R0, 0x4, R8 ;  /* 0x0000000400087825 */ /* 0x001fca00078e0208 */
[----:B------:R0:W5:Y:S01]  /*0110*/  LDG.E R4, desc[UR4][R8.64] ;  /* 0x0000000408047981 */ /* 0x000162000c1e1900 */
[C---:B------:R-:W-:Y:S01]  /*0120*/  ISETP.GE.U32.AND P1, PT, R2.reuse, 0x8, PT ;  /* 0x000000080200780c */ /* 0x040fe20003f26070 */
[----:B------:R-:W-:Y:S01]  /*0130*/  BSSY.RECONVERGENT B1, `(.L_x_40) ;  /* 0x000003f000017945 */ /* 0x000fe20003800200 */
[----:B------:R-:W-:Y:S02]  /*0140*/  LOP3.LUT R5, R2, 0x7, RZ, 0xc0, !PT ;  /* 0x0000000702057812 */ /* 0x000fe400078ec0ff */
[----:B------:R-:W-:Y:S02]  /*0150*/  MOV R7, RZ ;  /* 0x000000ff00077202 */ /* 0x000fe40000000f00 */
[----:B------:R-:W-:Y:S02]  /*0160*/  ISETP.NE.AND P0, PT, R5, RZ, PT ;  /* 0x000000ff0500720c */ /* 0x000fe40003f05270 */
[----:B------:R-:W-:-:S05]  /*0170*/  MOV R22, RZ ;  /* 0x000000ff00167202 */ /* 0x000fca0000000f00 */
[----:B0-----:R-:W-:Y:S06]  /*0180*/  @!P1 BRA `(.L_x_41) ;  /* 0x0000000000e49947 */ /* 0x001fec0003800000 */
[----:B------:R-:W0:Y:S01]  /*0190*/  LDC.64 R12, c[0x0][0x380] ;  /* 0x0000e000ff0c7b82 */ /* 0x000e220000000a00 */
[----:B------:R-:W-:Y:S02]  /*01a0*/  LOP3.LUT R7, R2, 0x7ffffff8, RZ, 0xc0, !PT ;  /* 0x7ffffff802077812 */ /* 0x000fe400078ec0ff */
[----:B------:R-:W-:Y:S02]  /*01b0*/  MOV R22, RZ ;  /* 0x000000ff00167202 */ /* 0x000fe40000000f00 */
[----:B-----5:R-:W-:Y:S02]  /*01c0*/  MOV R6, R4 ;  /* 0x0000000400067202 */ /* 0x020fe40000000f00 */
[----:B------:R-:W-:Y:S01]  /*01d0*/  IADD3 R3, PT, PT, -R7, RZ, RZ ;  /* 0x000000ff07037210 */ /* 0x000fe20007ffe1ff */
[----:B------:R-:W1:Y:S01]  /*01e0*/  LDC.64 R14, c[0x0][0x388] ;  /* 0x0000e200ff0e7b82 */ /* 0x000e620000000a00 */
[----:B0-----:R-:W-:-:S04]  /*01f0*/  IADD3 R12, P2, PT, R12, 0x10, RZ ;  /* 0x000000100c0c7810 */ /* 0x001fc80007f5e0ff */
[----:B------:R-:W-:Y:S02]  /*0200*/  IADD3.X R13, PT, PT, RZ, R13, RZ, P2, !PT ;  /* 0x0000000dff0d7210 */ /* 0x000fe400017fe4ff */
[----:B-1----:R-:W-:-:S04]  /*0210*/  IADD3 R14, P1, PT, R14, 0x10, RZ ;  /* 0x000000100e0e7810 */ /* 0x002fc80007f3e0ff */
[----:B------:R-:W-:-:S09]  /*0220*/  IADD3.X R15, PT, PT, RZ, R15, RZ, P1, !PT ;  /* 0x0000000fff0f7210 */ /* 0x000fd20000ffe4ff */
.L_x_42:
[C---:B------:R-:W-:Y:S01]  /*0230*/  IMAD.WIDE R28, R6.reuse, 0x4, R14 ;  /* 0x00000004061c7825 */ /* 0x040fe200078e020e */
[----:B------:R-:W0:Y:S04]  /*0240*/  LDC.64 R16, c[0x0][0x390] ;  /* 0x0000e400ff107b82 */ /* 0x000e280000000a00 */
[----:B------:R-:W0:Y:S04]  /*0250*/  LDG.E R25, desc[UR4][R28.64+-0x10] ;  /* 0xfffff0041c197981 */ /* 0x000e28000c1e1900 */
[----:B------:R-:W2:Y:S04]  /*0260*/  LDG.E R9, desc[UR4][R28.64+-0xc] ;  /* 0xfffff4041c097981 */ /* 0x000ea8000c1e1900 */
[----:B------:R-:W3:Y:S01]  /*0270*/  LDG.E R11, desc[UR4][R28.64+-0x8] ;  /* 0xfffff8041c0b7981 */ /* 0x000ee2000c1e1900 */
[----:B------:R-:W-:-:S03]  /*0280*/  IMAD.WIDE R20, R6, 0x4, R12 ;  /* 0x0000000406147825 */ /* 0x000fc600078e020c */
[----:B------:R-:W4:Y:S04]  /*0290*/  LDG.E R18, desc[UR4][R28.64+-0x4] ;  /* 0xfffffc041c127981 */ /* 0x000f28000c1e1900 */
[----:B------:R-:W5:Y:S04]  /*02a0*/  LDG.E R19, desc[UR4][R20.64+-0x10] ;  /* 0xfffff00414137981 */ /* 0x000f68000c1e1900 */
[----:B------:R-:W4:Y:S04]  /*02b0*/  LDG.E R27, desc[UR4][R20.64+-0xc] ;  /* 0xfffff404141b7981 */ /* 0x000f28000c1e1900 */
[----:B------:R-:W4:Y:S04]  /*02c0*/  LDG.E R26, desc[UR4][R20.64+-0x8] ;  /* 0xfffff804141a7981 */ /* 0x000f28000c1e1900 */
[----:B------:R-:W4:Y:S01]  /*02d0*/  LDG.E R23, desc[UR4][R28.64] ;  /* 0x000000041c177981 */ /* 0x000f22000c1e1900 */
[----:B0-----:R-:W-:-:S06]  /*02e0*/  IMAD.WIDE R24, R25, 0x4, R16 ;  /* 0x0000000419187825 */ /* 0x001fcc00078e0210 */
[----:B------:R-:W5:Y:S01]  /*02f0*/  LDG.E R24, desc[UR4][R24.64] ;  /* 0x0000000418187981 */ /* 0x000f62000c1e1900 */
[----:B--2---:R-:W-:-:S04]  /*0300*/  IMAD.WIDE R8, R9, 0x4, R16 ;  /* 0x0000000409087825 */ /* 0x004fc800078e0210 */
[----:B---3--:R-:W-:Y:S02]  /*0310*/  IMAD.WIDE R10, R11, 0x4, R16 ;  /* 0x000000040b0a7825 */ /* 0x008fe400078e0210 */
[----:B------:R-:W4:Y:S04]  /*0320*/  LDG.E R8, desc[UR4][R8.64] ;  /* 0x0000000408087981 */ /* 0x000f28000c1e1900 */
[----:B------:R-:W2:Y:S04]  /*0330*/  LDG.E R10, desc[UR4][R10.64] ;  /* 0x000000040a0a7981 */ /* 0x000ea8000c1e1900 */
[----:B------:R-:W3:Y:S04]  /*0340*/  LDG.E R25, desc[UR4][R28.64+0x4] ;  /* 0x000004041c197981 */ /* 0x000ee8000c1e1900 */
[----:B------:R-:W3:Y:S04]  /*0350*/  LDG.E R9, desc[UR4][R20.64+-0x4] ;  /* 0xfffffc0414097981 */ /* 0x000ee8000c1e1900 */
[----:B------:R-:W3:Y:S01]  /*0360*/  LDG.E R11, desc[UR4][R20.64+0x4] ;  /* 0x00000404140b7981 */ /* 0x000ee2000c1e1900 */
[----:B-----5:R-:W-:-:S03]  /*0370*/  IMAD R22, R24, R19, R22 ;  /* 0x0000001318167224 */ /* 0x020fc600078e0216 */
[----:B------:R-:W5:Y:S04]  /*0380*/  LDG.E R19, desc[UR4][R28.64+0x8] ;  /* 0x000008041c137981 */ /* 0x000f68000c1e1900 */
[----:B------:R-:W5:Y:S01]  /*0390*/  LDG.E R29, desc[UR4][R28.64+0xc] ;  /* 0x00000c041c1d7981 */ /* 0x000f62000c1e1900 */
[----:B----4-:R-:W-:-:S04]  /*03a0*/  IMAD R27, R8, R27, R22 ;  /* 0x0000001b081b7224 */ /* 0x010fc800078e0216 */
[----:B--2---:R-:W-:Y:S02]  /*03b0*/  IMAD R8, R10, R26, R27 ;  /* 0x0000001a0a087224 */ /* 0x004fe400078e021b */
[----:B------:R-:W2:Y:S04]  /*03c0*/  LDG.E R10, desc[UR4][R20.64] ;  /* 0x00000004140a7981 */ /* 0x000ea8000c1e1900 */
[----:B------:R-:W4:Y:S04]  /*03d0*/  LDG.E R26, desc[UR4][R20.64+0x8] ;  /* 0x00000804141a7981 */ /* 0x000f28000c1e1900 */
[----:B------:R0:W4:Y:S01]  /*03e0*/  LDG.E R27, desc[UR4][R20.64+0xc] ;  /* 0x00000c04141b7981 */ /* 0x000122000c1e1900 */
[----:B------:R-:W-:-:S04]  /*03f0*/  IMAD.WIDE R22, R23, 0x4, R16 ;  /* 0x0000000417167825 */ /* 0x000fc800078e0210 */
[--C-:B---3--:R-:W-:Y:S02]  /*0400*/  IMAD.WIDE R24, R25, 0x4, R16.reuse ;  /* 0x0000000419187825 */ /* 0x108fe400078e0210 */
[----:B------:R-:W2:Y:S02]  /*0410*/  LDG.E R23, desc[UR4][R22.64] ;  /* 0x0000000416177981 */ /* 0x000ea4000c1e1900 */
[--C-:B0-----:R-:W-:Y:S02]  /*0420*/  IMAD.WIDE R20, R18, 0x4, R16.reuse ;  /* 0x0000000412147825 */ /* 0x101fe400078e0210 */
[----:B------:R-:W3:Y:S04]  /*0430*/  LDG.E R24, desc[UR4][R24.64] ;  /* 0x0000000418187981 */ /* 0x000ee8000c1e1900 */
[----:B------:R-:W4:Y:S01]  /*0440*/  LDG.E R20, desc[UR4][R20.64] ;  /* 0x0000000414147981 */ /* 0x000f22000c1e1900 */
[----:B-----5:R-:W-:-:S06]  /*0450*/  IMAD.WIDE R18, R19, 0x4, R16 ;  /* 0x0000000413127825 */ /* 0x020fcc00078e0210 */
[----:B------:R-:W5:Y:S01]  /*0460*/  LDG.E R18, desc[UR4][R18.64] ;  /* 0x0000000412127981 */ /* 0x000f62000c1e1900 */
[----:B------:R-:W-:-:S06]  /*0470*/  IMAD.WIDE R16, R29, 0x4, R16 ;  /* 0x000000041d107825 */ /* 0x000fcc00078e0210 */
[----:B------:R-:W5:Y:S01]  /*0480*/  LDG.E R16, desc[UR4][R16.64] ;  /* 0x0000000410107981 */ /* 0x000f62000c1e1900 */
[----:B------:R-:W-:-:S04]  /*0490*/  IADD3 R3, PT, PT, R3, 0x8, RZ ;  /* 0x0000000803037810 */ /* 0x000fc80007ffe0ff */
[----:B------:R-:W-:Y:S02]  /*04a0*/  ISETP.NE.AND P1, PT, R3, RZ, PT ;  /* 0x000000ff0300720c */ /* 0x000fe40003f25270 */
[----:B------:R-:W-:Y:S01]  /*04b0*/  IADD3 R6, PT, PT, R6, 0x8, RZ ;  /* 0x0000000806067810 */ /* 0x000fe20007ffe0ff */
[----:B----4-:R-:W-:-:S04]  /*04c0*/  IMAD R8, R20, R9, R8 ;  /* 0x0000000914087224 */ /* 0x010fc800078e0208 */
[----:B--2---:R-:W-:-:S04]  /*04d0*/  IMAD R8, R23, R10, R8 ;  /* 0x0000000a17087224 */ /* 0x004fc800078e0208 */
[----:B---3--:R-:W-:-:S04]  /*04e0*/  IMAD R11, R24, R11, R8 ;  /* 0x0000000b180b7224 */ /* 0x008fc800078e0208 */
[----:B-----5:R-:W-:-:S04]  /*04f0*/  IMAD R26, R18, R26, R11 ;  /* 0x0000001a121a7224 */ /* 0x020fc800078e020b */
[----:B------:R-:W-:Y:S01]  /*0500*/  IMAD R22, R16, R27, R26 ;  /* 0x0000001b10167224 */ /* 0x000fe200078e021a */
[----:B------:R-:W-:Y:S06]  /*0510*/  @P1 BRA `(.L_x_42) ;  /* 0xfffffffc00441947 */ /* 0x000fec000383ffff */
.L_x_41:
[----:B------:R-:W-:Y:S05]  /*0520*/  BSYNC.RECONVERGENT B1 ;  /* 0x0000000000017941 */ /* 0x000fea0003800200 */
.L_x_40:
[----:B------:R-:W-:Y:S05]  /*0530*/  @!P0 BRA `(.L_x_39) ;  /* 0x0000000400048947 */ /* 0x000fea0003800000 */
[----:B------:R-:W-:Y:S01]  /*0540*/  ISETP.GE.U32.AND P0, PT, R5, 0x4, PT ;  /* 0x000000040500780c */ /* 0x000fe20003f06070 */
[----:B------:R-:W-:Y:S01]  /*0550*/  BSSY.RECONVERGENT B1, `(.L_x_43) ;  /* 0x000001f000017945 */ /* 0x000fe20003800200 */
[----:B------:R-:W-:-:S04]  /*0560*/  LOP3.LUT R6, R2, 0x3, RZ, 0xc0, !PT ;  /* 0x0000000302067812 */ /* 0x000fc800078ec0ff */
[----:B------:R-:W-:-:S07]  /*0570*/  ISETP.NE.AND P1, PT, R6, RZ, PT ;  /* 0x000000ff0600720c */ /* 0x000fce0003f25270 */
[----:B------:R-:W-:Y:S06]  /*0580*/  @!P0 BRA `(.L_x_44) ;  /* 0x00000000006c8947 */ /* 0x000fec0003800000 */
[----:B------:R-:W0:Y:S01]  /*0590*/  LDC.64 R18, c[0x0][0x388] ;  /* 0x0000e200ff127b82 */ /* 0x000e220000000a00 */
[----:B-----5:R-:W-:-:S07]  /*05a0*/  IADD3 R3, PT, PT, R4, R7, RZ ;  /* 0x0000000704037210 */ /* 0x020fce0007ffe0ff */
[----:B------:R-:W1:Y:S08]  /*05b0*/  LDC.64 R8, c[0x0][0x390] ;  /* 0x0000e400ff087b82 */ /* 0x000e700000000a00 */
[----:B------:R-:W2:Y:S01]  /*05c0*/  LDC.64 R10, c[0x0][0x380] ;  /* 0x0000e000ff0a7b82 */ /* 0x000ea20000000a00 */
[----:B0-----:R-:W-:-:S05]  /*05d0*/  IMAD.WIDE R18, R3, 0x4, R18 ;  /* 0x0000000403127825 */ /* 0x001fca00078e0212 */
[----:B------:R-:W1:Y:S04]  /*05e0*/  LDG.E R13, desc[UR4][R18.64] ;  /* 0x00000004120d7981 */ /* 0x000e68000c1e1900 */
[----:B------:R-:W3:Y:S04]  /*05f0*/  LDG.E R15, desc[UR4][R18.64+0x4] ;  /* 0x00000404120f7981 */ /* 0x000ee8000c1e1900 */
[----:B------:R-:W4:Y:S04]  /*0600*/  LDG.E R17, desc[UR4][R18.64+0x8] ;  /* 0x0000080412117981 */ /* 0x000f28000c1e1900 */
[----:B------:R-:W4:Y:S01]  /*0610*/  LDG.E R21, desc[UR4][R18.64+0xc] ;  /* 0x00000c0412157981 */ /* 0x000f22000c1e1900 */
[----:B--2---:R-:W-:-:S05]  /*0620*/  IMAD.WIDE R10, R3, 0x4, R10 ;  /* 0x00000004030a7825 */ /* 0x004fca00078e020a */
[----:B------:R-:W2:Y:S04]  /*0630*/  LDG.E R3, desc[UR4][R10.64] ;  /* 0x000000040a037981 */ /* 0x000ea8000c1e1900 */
[----:B------:R-:W2:Y:S04]  /*0640*/  LDG.E R5, desc[UR4][R10.64+0x4] ;  /* 0x000004040a057981 */ /* 0x000ea8000c1e1900 */
[----:B------:R-:W2:Y:S04]  /*0650*/  LDG.E R18, desc[UR4][R10.64+0x8] ;  /* 0x000008040a127981 */ /* 0x000ea8000c1e1900 */
[----:B------:R-:W2:Y:S01]  /*0660*/  LDG.E R19, desc[UR4][R10.64+0xc] ;  /* 0x00000c040a137981 */ /* 0x000ea2000c1e1900 */
[----:B-1----:R-:W-:-:S04]  /*0670*/  IMAD.WIDE R12, R13, 0x4, R8 ;  /* 0x000000040d0c7825 */ /* 0x002fc800078e0208 */
[--C-:B---3--:R-:W-:Y:S02]  /*0680*/  IMAD.WIDE R14, R15, 0x4, R8.reuse ;  /* 0x000000040f0e7825 */ /* 0x108fe400078e0208 */
[----:B------:R-:W2:Y:S02]  /*0690*/  LDG.E R13, desc[UR4][R12.64] ;  /* 0x000000040c0d7981 */ /* 0x000ea4000c1e1900 */
[--C-:B----4-:R-:W-:Y:S02]  /*06a0*/  IMAD.WIDE R16, R17, 0x4, R8.reuse ;  /* 0x0000000411107825 */ /* 0x110fe400078e0208 */
[----:B------:R-:W3:Y:S02]  /*06b0*/  LDG.E R14, desc[UR4][R14.64] ;  /* 0x000000040e0e7981 */ /* 0x000ee4000c1e1900 */
[----:B------:R-:W-:Y:S02]  /*06c0*/  IMAD.WIDE R8, R21, 0x4, R8 ;  /* 0x0000000415087825 */ /* 0x000fe400078e0208 */
[----:B------:R-:W4:Y:S04]  /*06d0*/  LDG.E R16, desc[UR4][R16.64] ;  /* 0x0000000410107981 */ /* 0x000f28000c1e1900 */
[----:B------:R-:W4:Y:S01]  /*06e0*/  LDG.E R8, desc[UR4][R8.64] ;  /* 0x0000000408087981 */ /* 0x000f22000c1e1900 */
[----:B------:R-:W-:Y:S01]  /*06f0*/  IADD3 R7, PT, PT, R7, 0x4, RZ ;  /* 0x0000000407077810 */ /* 0x000fe20007ffe0ff */
[----:B--2---:R-:W-:-:S04]  /*0700*/  IMAD R3, R13, R3, R22 ;  /* 0x000000030d037224 */ /* 0x004fc800078e0216 */
[----:B---3--:R-:W-:-:S04]  /*0710*/  IMAD R3, R14, R5, R3 ;  /* 0x000000050e037224 */ /* 0x008fc800078e0203 */
[----:B----4-:R-:W-:-:S04]  /*0720*/  IMAD R3, R16, R18, R3 ;  /* 0x0000001210037224 */ /* 0x010fc800078e0203 */
[----:B------:R-:W-:-:S07]  /*0730*/  IMAD R22, R8, R19, R3 ;  /* 0x0000001308167224 */ /* 0x000fce00078e0203 */
.L_x_44:
[----:B------:R-:W-:Y:S05]  /*0740*/  BSYNC.RECONVERGENT B1 ;  /* 0x0000000000017941 */ /* 0x000fea0003800200 */
.L_x_43:
[----:B------:R-:W-:Y:S05]  /*0750*/  @!P1 BRA `(.L_x_39) ;  /* 0x00000000007c9947 */ /* 0x000fea0003800000 */
[----:B------:R-:W0:Y:S01]  /*0760*/  LDC.64 R8, c[0x0][0x388] ;  /* 0x0000e200ff087b82 */ /* 0x000e220000000a00 */
[----:B------:R-:W-:Y:S02]  /*0770*/  ISETP.NE.AND P0, PT, R6, 0x1, PT ;  /* 0x000000010600780c */ /* 0x000fe40003f05270 */
[----:B------:R-:W-:-:S04]  /*0780*/  LOP3.LUT R2, R2, 0x1, RZ, 0xc0, !PT ;  /* 0x0000000102027812 */ /* 0x000fc800078ec0ff */
[----:B------:R-:W-:Y:S01]  /*0790*/  ISETP.NE.U32.AND P1, PT, R2, 0x1, PT ;  /* 0x000000010200780c */ /* 0x000fe20003f25070 */
[----:B------:R-:W1:Y:S06]  /*07a0*/  LDC.64 R10, c[0x0][0x388] ;  /* 0x0000e200ff0a7b82 */ /* 0x000e6c0000000a00 */
[C---:B-----5:R-:W-:Y:S02]  /*07b0*/  @P0 IADD3 R19, PT, PT, R4.reuse, R7, RZ ;  /* 0x0000000704130210 */ /* 0x060fe40007ffe0ff */
[----:B------:R-:W-:Y:S01]  /*07c0*/  @P0 IADD3 R7, PT, PT, R7, 0x2, RZ ;  /* 0x0000000207070810 */ /* 0x000fe20007ffe0ff */
[----:B------:R-:W2:Y:S03]  /*07d0*/  @P0 LDC.64 R14, c[0x0][0x390] ;  /* 0x0000e400ff0e0b82 */ /* 0x000ea60000000a00 */
[----:B------:R-:W-:Y:S01]  /*07e0*/  @!P1 IADD3 R7, PT, PT, R4, R7, RZ ;  /* 0x0000000704079210 */ /* 0x000fe20007ffe0ff */
[----:B0-----:R-:W-:-:S04]  /*07f0*/  @P0 IMAD.WIDE R12, R19, 0x4, R8 ;  /* 0x00000004130c0825 */ /* 0x001fc800078e0208 */
[----:B------:R-:W0:Y:S01]  /*0800*/  @!P1 LDC.64 R4, c[0x0][0x390] ;  /* 0x0000e400ff049b82 */ /* 0x000e220000000a00 */
[----:B------:R-:W2:Y:S01]  /*0810*/  @P0 LDG.E R17, desc[UR4][R12.64] ;  /* 0x000000040c110981 */ /* 0x000ea2000c1e1900 */
[----:B-1----:R-:W-:-:S03]  /*0820*/  @!P1 IMAD.WIDE R10, R7, 0x4, R10 ;  /* 0x00000004070a9825 */ /* 0x002fc600078e020a */
[----:B------:R-:W3:Y:S03]  /*0830*/  @P0 LDG.E R21, desc[UR4][R12.64+0x4] ;  /* 0x000004040c150981 */ /* 0x000ee6000c1e1900 */
[----:B------:R-:W1:Y:S01]  /*0840*/  LDC.64 R8, c[0x0][0x380] ;  /* 0x0000e000ff087b82 */ /* 0x000e620000000a00 */
[----:B------:R-:W0:Y:S07]  /*0850*/  @!P1 LDG.E R11, desc[UR4][R10.64] ;  /* 0x000000040a0b9981 */ /* 0x000e2e000c1e1900 */
[----:B------:R-:W4:Y:S01]  /*0860*/  LDC.64 R2, c[0x0][0x380] ;  /* 0x0000e000ff027b82 */ /* 0x000f220000000a00 */
[----:B-1----:R-:W-:-:S05]  /*0870*/  @P0 IMAD.WIDE R8, R19, 0x4, R8 ;  /* 0x0000000413080825 */ /* 0x002fca00078e0208 */
[----:B------:R-:W3:Y:S01]  /*0880*/  @P0 LDG.E R6, desc[UR4][R8.64] ;  /* 0x0000000408060981 */ /* 0x000ee2000c1e1900 */
[----:B----4-:R-:W-:-:S03]  /*0890*/  @!P1 IMAD.WIDE R2, R7, 0x4, R2 ;  /* 0x0000000407029825 */ /* 0x010fc600078e0202 */
[----:B------:R-:W4:Y:S04]  /*08a0*/  @P0 LDG.E R7, desc[UR4][R8.64+0x4] ;  /* 0x0000040408070981 */ /* 0x000f28000c1e1900 */
[----:B------:R-:W4:Y:S01]  /*08b0*/  @!P1 LDG.E R2, desc[UR4][R2.64] ;  /* 0x0000000402029981 */ /* 0x000f22000c1e1900 */
[----:B--2---:R-:W-:-:S04]  /*08c0*/  @P0 IMAD.WIDE R16, R17, 0x4, R14 ;  /* 0x0000000411100825 */ /* 0x004fc800078e020e */
[----:B---3--:R-:W-:Y:S02]  /*08d0*/  @P0 IMAD.WIDE R14, R21, 0x4, R14 ;  /* 0x00000004150e0825 */ /* 0x008fe400078e020e */
[----:B------:R-:W2:Y:S02]  /*08e0*/  @P0 LDG.E R17, desc[UR4][R16.64] ;  /* 0x0000000410110981 */ /* 0x000ea4000c1e1900 */
[----:B0-----:R-:W-:Y:S02]  /*08f0*/  @!P1 IMAD.WIDE R4, R11, 0x4, R4 ;  /* 0x000000040b049825 */ /* 0x001fe400078e0204 */
[----:B------:R-:W4:Y:S04]  /*0900*/  @P0 LDG.E R15, desc[UR4][R14.64] ;  /* 0x000000040e0f0981 */ /* 0x000f28000c1e1900 */
[----:B------:R-:W3:Y:S01]  /*0910*/  @!P1 LDG.E R5, desc[UR4][R4.64] ;  /* 0x0000000404059981 */ /* 0x000ee2000c1e1900 */
[----:B--2---:R-:W-:-:S04]  /*0920*/  @P0 IMAD R6, R17, R6, R22 ;  /* 0x0000000611060224 */ /* 0x004fc800078e0216 */
[----:B----4-:R-:W-:-:S04]  /*0930*/  @P0 IMAD R22, R15, R7, R6 ;  /* 0x000000070f160224 */ /* 0x010fc800078e0206 */
[----:B---3--:R-:W-:-:S07]  /*0940*/  @!P1 IMAD R22, R5, R2, R22 ;  /* 0x0000000205169224 */ /* 0x008fce00078e0216 */
.L_x_39:
[----:B------:R-:W-:Y:S05]  /*0950*/  BSYNC.RECONVERGENT B0 ;  /* 0x0000000000007941 */ /* 0x000fea0003800200 */
.L_x_38:
[----:B------:R-:W0:Y:S02]  /*0960*/  LDC.64 R2, c[0x0][0x398] ;  /* 0x0000e600ff027b82 */ /* 0x000e240000000a00 */
[----:B0-----:R-:W-:-:S06]  /*0970*/  IMAD.WIDE R2, R0, 0x4, R2 ;  /* 0x0000000400027825 */ /* 0x001fcc00078e0202 */
[----:B------:R-:W-:Y:S06]  /*0980*/  BAR.SYNC.DEFER_BLOCKING 0x0 ;  /* 0x0000000000007b1d */ /* 0x000fec0000010000 */
[----:B------:R-:W-:Y:S01]  /*0990*/  STG.E desc[UR4][R2.64], R22 ;  /* 0x0000001602007986 */ /* 0x000fe2000c101904 */
[----:B------:R-:W-:Y:S05]  /*09a0*/  EXIT ;  /* 0x000000000000794d */ /* 0x000fea0003800000 */
.L_x_45:
        /* <DEDUP_REMOVED lines=13> */
.L_x_47:


//--------------------- .nv.global.init           --------------------------
	.section	.nv.global.init,"aw",@progbits
.nv.global.init:
	.type		$str$1,@object
	.size		$str$1,($str - $str$1)
$str$1:
        /*0000*/ 	.byte	0x0a, 0x00
	.type		$str,@object
	.size		$str,(.L_0 - $str)
$str:
        /*0002*/ 	.byte	0x25, 0x64, 0x20, 0x00
.L_0:


//--------------------- .nv.shared.reserved.0     --------------------------
	.section	.nv.shared.reserved.0,"aw",@nobits
	.weak		__nv_reservedSMEM_offset_0_alias
	.size		__nv_reservedSMEM_offset_0_alias, 0, 64
	.other		__nv_reservedSMEM_offset_0_alias,@"STO_CUDA_RESERVED_SHARED STV_DEFAULT"
__nv_reservedSMEM_offset_0_alias:
	.zero		0
	.zero		64


//--------------------- .nv.constant0._Z14printmatscreenPii --------------------------
	.section	.nv.constant0._Z14printmatscreenPii,"a",@progbits
	.sectionflags	@""
	.align	4
.nv.constant0._Z14printmatscreenPii:
	.zero		908


//--------------------- .nv.constant0._Z8multiplyPiS_S_S_S_S_ --------------------------
	.section	.nv.constant0._Z8multiplyPiS_S_S_S_S_,"a",@progbits
	.sectionflags	@""
	.align	4
.nv.constant0._Z8multiplyPiS_S_S_S_S_:
	.zero		944


//--------------------- SYMBOLS --------------------------

	.type		.nv.reservedSmem.offset0,@object
	.size		.nv.reservedSmem.offset0,0x4
	.type		vprintf,@function
